	.target	sm_100a

	.elftype	@"ET_EXEC"


//--------------------- .note.nv.tkinfo           --------------------------
	.section	.note.nv.tkinfo,"",@"SHT_NOTE"
	.sectionflags	@"SHF_NOTE_NV_TKINFO"
	.tkinfo
        /*0018*/ 	.word	0x00000081
        /*0030*/ 	.string	""
        /*0030*/ 	.string	"ptxas-blackwell"
        /*0030*/ 	.string	"Cuda compilation tools, release 12.9, V12.9.86"
        /*0030*/ 	.string	"Build cuda_12.9.r12.9/compiler.36037853_0"
        /*0030*/ 	.string	"-v  -suppress-debug-info  -lineinfo  -arch sm_100a "



//--------------------- .note.nv.cuver            --------------------------
	.section	.note.nv.cuver,"",@"SHT_NOTE"
	.sectionflags	@"SHF_NOTE_NV_CUVER"
        /*0018*/ 	.short	0x0001
        /*001a*/ 	.short	0x0064
        /*001c*/ 	.short	0x0001
        /*001e*/ 	.short	0x0000
        /*0020*/ 	.short	0x0001
        /*0022*/ 	.short	0x0000


//--------------------- .nv.info                  --------------------------
	.section	.nv.info,"",@"SHT_CUDA_INFO"
	.align	4


	//----- nvinfo : EIATTR_REGCOUNT
	.align		4
        /*0000*/ 	.byte	0x04, 0x2f
        /*0002*/ 	.short	(.L_4 - .L_3)
	.align		4
.L_3:
        /*0004*/ 	.word	index@(matmul_kernel)
        /*0008*/ 	.word	0x00000097


	//----- nvinfo : EIATTR_FRAME_SIZE
	.align		4
.L_4:
        /*000c*/ 	.byte	0x04, 0x11
        /*000e*/ 	.short	(.L_6 - .L_5)
	.align		4
.L_5:
        /*0010*/ 	.word	index@($__internal_2_$__cuda_sm10x_tcgen05_guardrail_trap_unallocated_columns_being_dealloced)
        /*0014*/ 	.word	0x00000000


	//----- nvinfo : EIATTR_FRAME_SIZE
	.align		4
.L_6:
        /*0018*/ 	.byte	0x04, 0x11
        /*001a*/ 	.short	(.L_8 - .L_7)
	.align		4
.L_7:
        /*001c*/ 	.word	index@($__internal_1_$__cuda_sm10x_tcgen05_guardrail_trap_phase_invalid_during_alloc)
        /*0020*/ 	.word	0x00000000


	//----- nvinfo : EIATTR_FRAME_SIZE
	.align		4
.L_8:
        /*0024*/ 	.byte	0x04, 0x11
        /*0026*/ 	.short	(.L_10 - .L_9)
	.align		4
.L_9:
        /*0028*/ 	.word	index@($__internal_0_$__cuda_sm10x_tcgen05_guardrail_trap_col_being_dealloced_not_returned_by_alloc)
        /*002c*/ 	.word	0x00000000


	//----- nvinfo : EIATTR_FRAME_SIZE
	.align		4
.L_10:
        /*0030*/ 	.byte	0x04, 0x11
        /*0032*/ 	.short	(.L_12 - .L_11)
	.align		4
.L_11:
        /*0034*/ 	.word	index@(matmul_kernel)
        /*0038*/ 	.word	0x00000000


	//----- nvinfo : EIATTR_MIN_STACK_SIZE
	.align		4
.L_12:
        /*003c*/ 	.byte	0x04, 0x12
        /*003e*/ 	.short	(.L_14 - .L_13)
	.align		4
.L_13:
        /*0040*/ 	.word	index@(matmul_kernel)
        /*0044*/ 	.word	0x00000000
.L_14:


//--------------------- .nv.info.matmul_kernel    --------------------------
	.section	.nv.info.matmul_kernel,"",@"SHT_CUDA_INFO"
	.sectionflags	@""
	.align	4


	//----- nvinfo : EIATTR_CUDA_API_VERSION
	.align		4
        /*0000*/ 	.byte	0x04, 0x37
        /*0002*/ 	.short	(.L_16 - .L_15)
.L_15:
        /*0004*/ 	.word	0x00000081


	//----- nvinfo : EIATTR_KPARAM_INFO
	.align		4
.L_16:
        /*0008*/ 	.byte	0x04, 0x17
        /*000a*/ 	.short	(.L_18 - .L_17)
.L_17:
        /*000c*/ 	.word	0x00000000
        /*0010*/ 	.short	0x000d
        /*0012*/ 	.short	0x0048
        /*0014*/ 	.byte	0x00, 0xf4, 0x21, 0x00


	//----- nvinfo : EIATTR_KPARAM_INFO
	.align		4
.L_18:
        /*0018*/ 	.byte	0x04, 0x17
        /*001a*/ 	.short	(.L_20 - .L_19)
.L_19:
        /*001c*/ 	.word	0x00000000
        /*0020*/ 	.short	0x000c
        /*0022*/ 	.short	0x0040
        /*0024*/ 	.byte	0x00, 0xf4, 0x21, 0x00


	//----- nvinfo : EIATTR_KPARAM_INFO
	.align		4
.L_20:
        /*0028*/ 	.byte	0x04, 0x17
        /*002a*/ 	.short	(.L_22 - .L_21)
.L_21:
        /*002c*/ 	.word	0x00000000
        /*0030*/ 	.short	0x000b
        /*0032*/ 	.short	0x0038
        /*0034*/ 	.byte	0x00, 0xf0, 0x11, 0x00


	//----- nvinfo : EIATTR_KPARAM_INFO
	.align		4
.L_22:
        /*0038*/ 	.byte	0x04, 0x17
        /*003a*/ 	.short	(.L_24 - .L_23)
.L_23:
        /*003c*/ 	.word	0x00000000
        /*0040*/ 	.short	0x000a
        /*0042*/ 	.short	0x0034
        /*0044*/ 	.byte	0x00, 0xf0, 0x11, 0x00


	//----- nvinfo : EIATTR_KPARAM_INFO
	.align		4
.L_24:
        /*0048*/ 	.byte	0x04, 0x17
        /*004a*/ 	.short	(.L_26 - .L_25)
.L_25:
        /*004c*/ 	.word	0x00000000
        /*0050*/ 	.short	0x0009
        /*0052*/ 	.short	0x0030
        /*0054*/ 	.byte	0x00, 0xf0, 0x11, 0x00


	//----- nvinfo : EIATTR_KPARAM_INFO
	.align		4
.L_26:
        /*0058*/ 	.byte	0x04, 0x17
        /*005a*/ 	.short	(.L_28 - .L_27)
.L_27:
        /*005c*/ 	.word	0x00000000
        /*0060*/ 	.short	0x0008
        /*0062*/ 	.short	0x002c
        /*0064*/ 	.byte	0x00, 0xf0, 0x11, 0x00


	//----- nvinfo : EIATTR_KPARAM_INFO
	.align		4
.L_28:
        /*0068*/ 	.byte	0x04, 0x17
        /*006a*/ 	.short	(.L_30 - .L_29)
.L_29:
        /*006c*/ 	.word	0x00000000
        /*0070*/ 	.short	0x0007
        /*0072*/ 	.short	0x0028
        /*0074*/ 	.byte	0x00, 0xf0, 0x11, 0x00


	//----- nvinfo : EIATTR_KPARAM_INFO
	.align		4
.L_30:
        /*0078*/ 	.byte	0x04, 0x17
        /*007a*/ 	.short	(.L_32 - .L_31)
.L_31:
        /*007c*/ 	.word	0x00000000
        /*0080*/ 	.short	0x0006
        /*0082*/ 	.short	0x0024
        /*0084*/ 	.byte	0x00, 0xf0, 0x11, 0x00


	//----- nvinfo : EIATTR_KPARAM_INFO
	.align		4
.L_32:
        /*0088*/ 	.byte	0x04, 0x17
        /*008a*/ 	.short	(.L_34 - .L_33)
.L_33:
        /*008c*/ 	.word	0x00000000
        /*0090*/ 	.short	0x0005
        /*0092*/ 	.short	0x0020
        /*0094*/ 	.byte	0x00, 0xf0, 0x11, 0x00


	//----- nvinfo : EIATTR_KPARAM_INFO
	.align		4
.L_34:
        /*0098*/ 	.byte	0x04, 0x17
        /*009a*/ 	.short	(.L_36 - .L_35)
.L_35:
        /*009c*/ 	.word	0x00000000
        /*00a0*/ 	.short	0x0004
        /*00a2*/ 	.short	0x001c
        /*00a4*/ 	.byte	0x00, 0xf0, 0x11, 0x00


	//----- nvinfo : EIATTR_KPARAM_INFO
	.align		4
.L_36:
        /*00a8*/ 	.byte	0x04, 0x17
        /*00aa*/ 	.short	(.L_38 - .L_37)
.L_37:
        /*00ac*/ 	.word	0x00000000
        /*00b0*/ 	.short	0x0003
        /*00b2*/ 	.short	0x0018
        /*00b4*/ 	.byte	0x00, 0xf0, 0x11, 0x00


	//----- nvinfo : EIATTR_KPARAM_INFO
	.align		4
.L_38:
        /*00b8*/ 	.byte	0x04, 0x17
        /*00ba*/ 	.short	(.L_40 - .L_39)
.L_39:
        /*00bc*/ 	.word	0x00000000
        /*00c0*/ 	.short	0x0002
        /*00c2*/ 	.short	0x0010
        /*00c4*/ 	.byte	0x00, 0xf4, 0x21, 0x00


	//----- nvinfo : EIATTR_KPARAM_INFO
	.align		4
.L_40:
        /*00c8*/ 	.byte	0x04, 0x17
        /*00ca*/ 	.short	(.L_42 - .L_41)
.L_41:
        /*00cc*/ 	.word	0x00000000
        /*00d0*/ 	.short	0x0001
        /*00d2*/ 	.short	0x0008
        /*00d4*/ 	.byte	0x00, 0xf4, 0x21, 0x00


	//----- nvinfo : EIATTR_KPARAM_INFO
	.align		4
.L_42:
        /*00d8*/ 	.byte	0x04, 0x17
        /*00da*/ 	.short	(.L_44 - .L_43)
.L_43:
        /*00dc*/ 	.word	0x00000000
        /*00e0*/ 	.short	0x0000
        /*00e2*/ 	.short	0x0000
        /*00e4*/ 	.byte	0x00, 0xf4, 0x21, 0x00


	//----- nvinfo : EIATTR_AT_ENTRY_FRAGMENTS
	.align		4
.L_44:
        /*00e8*/ 	.byte	0x04, 0x4f
        /*00ea*/ 	.short	(.L_46 - .L_45)


	//   ....[0]....
.L_45:
        /*00ec*/ 	.word	0x00000004


	//----- nvinfo : EIATTR_RESERVED_SMEM_USED
	.align		4
.L_46:
        /*00f0*/ 	.byte	0x01, 0x41
	.zero		2


	//----- nvinfo : EIATTR_SPARSE_MMA_MASK
	.align		4
        /*00f4*/ 	.byte	0x03, 0x50
        /*00f6*/ 	.short	0x0000


	//----- nvinfo : EIATTR_TCGEN05_1CTA_USED
	.align		4
        /*00f8*/ 	.byte	0x01, 0x51
	.zero		2


	//----- nvinfo : EIATTR_MAXREG_COUNT
	.align		4
        /*00fc*/ 	.byte	0x03, 0x1b
        /*00fe*/ 	.short	0x00ff


	//----- nvinfo : EIATTR_NUM_BARRIERS
	.align		4
        /*0100*/ 	.byte	0x02, 0x4c
        /*0102*/ 	.byte	0x01
	.zero		1


	//----- nvinfo : EIATTR_INT_WARP_WIDE_INSTR_OFFSETS
	.align		4
        /*0104*/ 	.byte	0x04, 0x31
        /*0106*/ 	.short	(.L_48 - .L_47)


	//   ....[0]....
.L_47:
        /*0108*/ 	.word	0x00001b10


	//   ....[1]....
        /*010c*/ 	.word	0x00001b40


	//   ....[2]....
        /*0110*/ 	.word	0x00001c70


	//   ....[3]....
        /*0114*/ 	.word	0x00006d90


	//   ....[4]....
        /*0118*/ 	.word	0x00006de0


	//----- nvinfo : EIATTR_COOP_GROUP_MASK_REGIDS
	.align		4
.L_48:
        /*011c*/ 	.byte	0x04, 0x29
        /*011e*/ 	.short	(.L_50 - .L_49)


	//   ....[0]....
.L_49:
        /*0120*/ 	.word	0xffffffff


	//   ....[1]....
        /*0124*/ 	.word	0xffffffff


	//   ....[2]....
        /*0128*/ 	.word	0xffffffff


	//   ....[3]....
        /*012c*/ 	.word	0xffffffff


	//----- nvinfo : EIATTR_COOP_GROUP_INSTR_OFFSETS
	.align		4
.L_50:
        /*0130*/ 	.byte	0x04, 0x28
        /*0132*/ 	.short	(.L_52 - .L_51)


	//   ....[0]....
.L_51:
        /*0134*/ 	.word	0x00000060


	//   ....[1]....
        /*0138*/ 	.word	0x00000320


	//   ....[2]....
        /*013c*/ 	.word	0x00006c20


	//   ....[3]....
        /*0140*/ 	.word	0x00006e90


	//----- nvinfo : EIATTR_VRC_CTA_INIT_COUNT
	.align		4
.L_52:
        /*0144*/ 	.byte	0x02, 0x4a
        /*0146*/ 	.byte	0x80
	.zero		1


	//----- nvinfo : EIATTR_MBARRIER_INSTR_OFFSETS
	.align		4
        /*0148*/ 	.byte	0x04, 0x39
        /*014a*/ 	.short	(.L_54 - .L_53)


	//   ....[0]....
.L_53:
        /*014c*/ 	.word	0x00001d90
        /*0150*/ 	.word	0x000000ff
        /*0154*/ 	.word	0x00000000
        /*0158*/ 	.short	0x0100
        /*015a*/ 	.byte	0x0c
	.zero		1


	//   ....[1]....
        /*015c*/ 	.word	0x00001f10
        /*0160*/ 	.word	0x000000ff
        /*0164*/ 	.word	0x0000c008
        /*0168*/ 	.short	0x0100
        /*016a*/ 	.byte	0x0a
	.zero		1


	//   ....[2]....
        /*016c*/ 	.word	0x00004e10
        /*0170*/ 	.word	0x000000ff
        /*0174*/ 	.word	0x00000000
        /*0178*/ 	.short	0x010a
        /*017a*/ 	.byte	0x12
	.zero		1


	//   ....[3]....
        /*017c*/ 	.word	0x00005b10
        /*0180*/ 	.word	0x000000ff
        /*0184*/ 	.word	0x00000000
        /*0188*/ 	.short	0x010a
        /*018a*/ 	.byte	0x0c
	.zero		1


	//   ....[4]....
        /*018c*/ 	.word	0x00005c40
        /*0190*/ 	.word	0x000000ff
        /*0194*/ 	.word	0x0000c000
        /*0198*/ 	.short	0x0108
        /*019a*/ 	.byte	0x0a
	.zero		1


	//   ....[5]....
        /*019c*/ 	.word	0x00005d20
        /*01a0*/ 	.word	0x000000ff
        /*01a4*/ 	.word	0x0000c008
        /*01a8*/ 	.short	0x0108
        /*01aa*/ 	.byte	0x0a
	.zero		1


	//   ....[6]....
        /*01ac*/ 	.word	0x00006eb0
        /*01b0*/ 	.word	0x000000ff
        /*01b4*/ 	.word	0x00000000
        /*01b8*/ 	.short	0x010a
        /*01ba*/ 	.byte	0x12
	.zero		1


	//   ....[7]....
        /*01bc*/ 	.word	0x00006ee0
        /*01c0*/ 	.word	0x000000ff
        /*01c4*/ 	.word	0x00000000
        /*01c8*/ 	.short	0x010a
        /*01ca*/ 	.byte	0x0c
	.zero		1


	//----- nvinfo : EIATTR_NUM_MBARRIERS
	.align		4
.L_54:
        /*01cc*/ 	.byte	0x03, 0x38
        /*01ce*/ 	.short	0x0002


	//----- nvinfo : EIATTR_EXIT_INSTR_OFFSETS
	.align		4
        /*01d0*/ 	.byte	0x04, 0x1c
        /*01d2*/ 	.short	(.L_56 - .L_55)


	//   ....[0]....
.L_55:
        /*01d4*/ 	.word	0x00006ea0


	//----- nvinfo : EIATTR_REQNTID
	.align		4
.L_56:
        /*01d8*/ 	.byte	0x04, 0x10
        /*01da*/ 	.short	(.L_58 - .L_57)
.L_57:
        /*01dc*/ 	.word	0x00000080
        /*01e0*/ 	.word	0x00000001
        /*01e4*/ 	.word	0x00000001


	//----- nvinfo : EIATTR_CRS_STACK_SIZE
	.align		4
.L_58:
        /*01e8*/ 	.byte	0x04, 0x1e
        /*01ea*/ 	.short	(.L_60 - .L_59)
.L_59:
        /*01ec*/ 	.word	0x00000000


	//----- nvinfo : EIATTR_CBANK_PARAM_SIZE
	.align		4
.L_60:
        /*01f0*/ 	.byte	0x03, 0x19
        /*01f2*/ 	.short	0x0050


	//----- nvinfo : EIATTR_PARAM_CBANK
	.align		4
        /*01f4*/ 	.byte	0x04, 0x0a
        /*01f6*/ 	.short	(.L_62 - .L_61)
	.align		4
.L_61:
        /*01f8*/ 	.word	index@(.nv.constant0.matmul_kernel)
        /*01fc*/ 	.short	0x0380
        /*01fe*/ 	.short	0x0050


	//----- nvinfo : EIATTR_SW_WAR
	.align		4
.L_62:
        /*0200*/ 	.byte	0x04, 0x36
        /*0202*/ 	.short	(.L_64 - .L_63)
.L_63:
        /*0204*/ 	.word	0x00000008
.L_64:


//--------------------- .nv.compat                --------------------------
	.section	.nv.compat,"",@"SHT_CUDA_COMPAT_INFO"
	.align	4
        /*0000*/ 	.byte	0x02, 0x02, 0x02, 0x00, 0x02, 0x05, 0x05, 0x00, 0x02, 0x03, 0x00, 0x00, 0x02, 0x06, 0x01, 0x00


//--------------------- .nv.callgraph             --------------------------
	.section	.nv.callgraph,"",@"SHT_CUDA_CALLGRAPH"
	.align	4
	.sectionentsize	8
	.align		4
        /*0000*/ 	.word	0x00000000
	.align		4
        /*0004*/ 	.word	0xffffffff
	.align		4
        /*0008*/ 	.word	0x00000000
	.align		4
        /*000c*/ 	.word	0xfffffffe
	.align		4
        /*0010*/ 	.word	0x00000000
	.align		4
        /*0014*/ 	.word	0xfffffffd
	.align		4
        /*0018*/ 	.word	0x00000000
	.align		4
        /*001c*/ 	.word	0xfffffffc


//--------------------- .text.matmul_kernel       --------------------------
	.section	.text.matmul_kernel,"ax",@progbits
	.align	128
        .global         matmul_kernel
        .type           matmul_kernel,@function
        .size           matmul_kernel,(.L_x_20 - matmul_kernel)
        .other          matmul_kernel,@"STO_CUDA_ENTRY STV_DEFAULT"
matmul_kernel:
.text.matmul_kernel:
[----:B------:R-:W1:Y:S01]  /*0000*/  LDC R1, c[0x0][0x37c] ;  /* 0x0000df00ff017b82 */ /* 0x000e620000000800 */
[----:B------:R-:W2:Y:S02]  /*0010*/  S2R R0, SR_TID.X ;  /* 0x0000000000007919 */ /* 0x000ea40000002100 */
[----:B--2---:R-:W-:-:S13]  /*0020*/  ISETP.GE.U32.AND P0, PT, R0, 0x20, PT ;  /* 0x000000200000780c */ /* 0x004fda0003f06070 */
[----:B------:R-:W-:Y:S02]  /*0030*/  VOTEU.ANY UP0, P0 ;  /* 0x0000000000ff7886 */ /* 0x000fe40000000100 */
[----:B-1----:R-:W-:Y:S05]  /*0040*/  BRA.U UP0, `(.L_x_0) ;  /* 0x0000000100b87547 */ /* 0x002fea000b800000 */
[----:B------:R-:W1:Y:S01]  /*0050*/  S2UR UR6, SR_CgaCtaId ;  /* 0x00000000000679c3 */ /* 0x000e620000008800 */
[----:B------:R-:W-:Y:S01]  /*0060*/  NOP ;  /* 0x0000000000007918 */ /* 0x000fe20000000000 */
[----:B------:R-:W-:Y:S02]  /*0070*/  UMOV UR4, 0x40 ;  /* 0x0000004000047882 */ /* 0x000fe40000000000 */
[----:B-1----:R-:W-:-:S09]  /*0080*/  ULEA UR4, UR6, UR4, 0x18 ;  /* 0x0000000406047291 */ /* 0x002fd2000f8ec0ff */
[----:B------:R-:W1:Y:S01]  /*0090*/  LDS.U8 R2, [UR4] ;  /* 0x00000004ff027984 */ /* 0x000e620008000000 */
[----:B------:R-:W-:Y:S02]  /*00a0*/  UMOV UR4, 0x400 ;  /* 0x0000040000047882 */ /* 0x000fe40000000000 */
[----:B------:R-:W-:Y:S01]  /*00b0*/  ULEA UR4, UR6, UR4, 0x18 ;  /* 0x0000000406047291 */ /* 0x000fe2000f8ec0ff */
[----:B-1----:R-:W-:-:S13]  /*00c0*/  ISETP.NE.AND P0, PT, R2, RZ, PT ;  /* 0x000000ff0200720c */ /* 0x002fda0003f05270 */
[----:B------:R-:W-:Y:S05]  /*00d0*/  @P0 BRA `(.L_x_1) ;  /* 0x00000000007c0947 */ /* 0x000fea0003800000 */
[----:B------:R-:W-:-:S13]  /*00e0*/  ELECT P0, URZ, PT ;  /* 0x0000000000ff782f */ /* 0x000fda0003800000 */
[----:B------:R-:W-:Y:S05]  /*00f0*/  @!P0 BRA `(.L_x_2) ;  /* 0x0000000000848947 */ /* 0x000fea0003800000 */
[----:B------:R-:W-:Y:S01]  /*0100*/  UMOV UR5, 0x2 ;  /* 0x0000000200057882 */ /* 0x000fe20000000000 */
[----:B------:R-:W-:Y:S02]  /*0110*/  IMAD.MOV.U32 R5, RZ, RZ, 0x1 ;  /* 0x00000001ff057424 */ /* 0x000fe400078e00ff */
[----:B------:R-:W-:Y:S02]  /*0120*/  IMAD.MOV.U32 R3, RZ, RZ, 0x3 ;  /* 0x00000003ff037424 */ /* 0x000fe400078e00ff */
[----:B------:R-:W-:Y:S04]  /*0130*/  DEPBAR.LE SB1, 0x36 ;  /* 0x00009d800000791a */ /* 0x000fe80000000000 */
[----:B------:R-:W1:Y:S02]  /*0140*/  UTCATOMSWS.FIND_AND_SET.ALIGN UP1, UR5, UR5 ;  /* 0x00000005000575e3 */ /* 0x000e640008020800 */
[----:B-1----:R-:W-:-:S04]  /*0150*/  PLOP3.LUT P0, PT, PT, PT, UP1, 0x80, 0x8 ;  /* 0x000000000008781c */ /* 0x002fc80003f0f018 */
[----:B------:R-:W-:-:S04]  /*0160*/  SEL R2, RZ, 0xffffffff, !P0 ;  /* 0xffffffffff027807 */ /* 0x000fc80004000000 */
[----:B------:R-:W-:Y:S01]  /*0170*/  ISETP.NE.AND P0, PT, R2, RZ, PT ;  /* 0x000000ff0200720c */ /* 0x000fe20003f05270 */
[----:B------:R-:W-:-:S12]  /*0180*/  IMAD.U32 R2, RZ, RZ, UR5 ;  /* 0x00000005ff027e24 */ /* 0x000fd8000f8e00ff */
[----:B------:R-:W-:Y:S05]  /*0190*/  @P0 BRA `(.L_x_3) ;  /* 0x0000000000240947 */ /* 0x000fea0003800000 */
.L_x_4:
[----:B------:R-:W-:Y:S05]  /*01a0*/  NANOSLEEP 0x64 ;  /* 0x000000640000795d */ /* 0x000fea0003800000 */
[----:B------:R-:W-:-:S05]  /*01b0*/  UMOV UR5, 0x2 ;  /* 0x0000000200057882 */ /* 0x000fca0000000000 */
[----:B------:R-:W-:Y:S04]  /*01c0*/  DEPBAR.LE SB1, 0x36 ;  /* 0x00009d800000791a */ /* 0x000fe80000000000 */
[----:B------:R-:W1:Y:S02]  /*01d0*/  UTCATOMSWS.FIND_AND_SET.ALIGN UP1, UR5, UR5 ;  /* 0x00000005000575e3 */ /* 0x000e640008020800 */
[----:B-1----:R-:W-:-:S04]  /*01e0*/  PLOP3.LUT P0, PT, PT, PT, UP1, 0x80, 0x8 ;  /* 0x000000000008781c */ /* 0x002fc80003f0f018 */
[----:B------:R-:W-:-:S04]  /*01f0*/  SEL R2, RZ, 0xffffffff, !P0 ;  /* 0xffffffffff027807 */ /* 0x000fc80004000000 */
[----:B------:R-:W-:Y:S01]  /*0200*/  ISETP.NE.AND P0, PT, R2, RZ, PT ;  /* 0x000000ff0200720c */ /* 0x000fe20003f05270 */
[----:B------:R-:W-:-:S12]  /*0210*/  IMAD.U32 R2, RZ, RZ, UR5 ;  /* 0x00000005ff027e24 */ /* 0x000fd8000f8e00ff */
[----:B------:R-:W-:Y:S05]  /*0220*/  @!P0 BRA `(.L_x_4) ;  /* 0xfffffffc00dc8947 */ /* 0x000fea000383ffff */
.L_x_3:
[C---:B------:R-:W-:Y:S01]  /*0230*/  VIADD R4, R2.reuse, 0x10 ;  /* 0x0000001002047836 */ /* 0x040fe20000000000 */
[----:B------:R-:W-:Y:S01]  /*0240*/  UMOV UR5, 0x50 ;  /* 0x0000005000057882 */ /* 0x000fe20000000000 */
[----:B------:R-:W-:Y:S01]  /*0250*/  SHF.L.U32 R3, R3, R2, RZ ;  /* 0x0000000203037219 */ /* 0x000fe200000006ff */
[----:B------:R-:W-:Y:S01]  /*0260*/  ULEA UR5, UR6, UR5, 0x18 ;  /* 0x0000000506057291 */ /* 0x000fe2000f8ec0ff */
[----:B------:R-:W-:Y:S01]  /*0270*/  IMAD.SHL.U32 R2, R2, 0x20, RZ ;  /* 0x0000002002027824 */ /* 0x000fe200078e00ff */
[----:B------:R-:W-:-:S04]  /*0280*/  SHF.L.U32 R4, R5, R4, RZ ;  /* 0x0000000405047219 */ /* 0x000fc800000006ff */
[----:B------:R-:W-:-:S05]  /*0290*/  LOP3.LUT R3, R4, R3, RZ, 0xfc, !PT ;  /* 0x0000000304037212 */ /* 0x000fca00078efcff */
[----:B------:R1:W-:Y:S04]  /*02a0*/  ATOMS.OR RZ, [UR5], R3 ;  /* 0x00000003ffff798c */ /* 0x0003e8000b000005 */
[----:B------:R1:W-:Y:S01]  /*02b0*/  STS [UR4], R2 ;  /* 0x00000002ff007988 */ /* 0x0003e20008000804 */
[----:B------:R-:W-:Y:S05]  /*02c0*/  BRA `(.L_x_2) ;  /* 0x0000000000107947 */ /* 0x000fea0003800000 */
.L_x_1:
[----:B------:R-:W-:-:S05]  /*02d0*/  IMAD.MOV.U32 R2, RZ, RZ, -0x1 ;  /* 0xffffffffff027424 */ /* 0x000fca00078e00ff */
[----:B------:R1:W-:Y:S02]  /*02e0*/  STS [UR4], R2 ;  /* 0x00000002ff007988 */ /* 0x0003e40008000804 */
[----:B-1----:R-:W-:-:S07]  /*02f0*/  MOV R2, 0x310 ;  /* 0x0000031000027802 */ /* 0x002fce0000000f00 */
[----:B------:R-:W-:Y:S05]  /*0300*/  CALL.REL.NOINC `($__internal_1_$__cuda_sm10x_tcgen05_guardrail_trap_phase_invalid_during_alloc) ;  /* 0x0000006c000c7944 */ /* 0x000fea0003c00000 */
.L_x_2:
[----:B------:R-:W-:Y:S05]  /*0310*/  WARPSYNC.ALL ;  /* 0x0000000000007948 */ /* 0x000fea0003800000 */
[----:B------:R-:W-:Y:S01]  /*0320*/  NOP ;  /* 0x0000000000007918 */ /* 0x000fe20000000000 */
.L_x_0:
[----:B------:R-:W2:Y:S01]  /*0330*/  LDC.64 R32, c[0x0][0x398] ;  /* 0x0000e600ff207b82 */ /* 0x000ea20000000a00 */
[----:B------:R-:W3:Y:S01]  /*0340*/  S2R R10, SR_CTAID.X ;  /* 0x00000000000a7919 */ /* 0x000ee20000002500 */
[----:B------:R-:W-:Y:S01]  /*0350*/  UMOV UR10, 0x400 ;  /* 0x00000400000a7882 */ /* 0x000fe20000000000 */
[----:B------:R-:W4:Y:S01]  /*0360*/  LDCU UR4, c[0x0][0x3a4] ;  /* 0x00007480ff0477ac */ /* 0x000f220008000800 */
[----:B------:R-:W-:Y:S01]  /*0370*/  LOP3.LUT R145, R0, 0x1f, RZ, 0xc0, !PT ;  /* 0x0000001f00917812 */ /* 0x000fe200078ec0ff */
[----:B------:R-:W5:Y:S03]  /*0380*/  LDCU.64 UR24, c[0x0][0x3a8] ;  /* 0x00007500ff1877ac */ /* 0x000f660008000a00 */
[----:B------:R-:W1:Y:S01]  /*0390*/  S2UR UR5, SR_CgaCtaId ;  /* 0x00000000000579c3 */ /* 0x000e620000008800 */
[----:B------:R-:W1:Y:S01]  /*03a0*/  LDCU.128 UR12, c[0x0][0x380] ;  /* 0x00007000ff0c77ac */ /* 0x000e620008000c00 */
[----:B------:R-:W1:Y:S06]  /*03b0*/  LDCU.64 UR22, c[0x0][0x358] ;  /* 0x00006b00ff1677ac */ /* 0x000e6c0008000a00 */
[----:B------:R-:W4:Y:S01]  /*03c0*/  LDC R144, c[0x0][0x3a0] ;  /* 0x0000e800ff907b82 */ /* 0x000f220000000800 */
[----:B------:R-:W-:Y:S01]  /*03d0*/  UMOV UR7, 0x1 ;  /* 0x0000000100077882 */ /* 0x000fe20000000000 */
[----:B-12---:R-:W-:Y:S01]  /*03e0*/  VIADD R2, R33, 0x3f ;  /* 0x0000003f21027836 */ /* 0x006fe20000000000 */
[----:B------:R-:W-:Y:S01]  /*03f0*/  IABS R14, R32 ;  /* 0x00000020000e7213 */ /* 0x000fe20000000000 */
[----:B-----5:R-:W-:Y:S01]  /*0400*/  IMAD R142, R145, UR25, RZ ;  /* 0x00000019918e7c24 */ /* 0x020fe2000f8e02ff */
[----:B------:R-:W-:-:S02]  /*0410*/  USHF.L.U32 UR17, UR24, 0x5, URZ ;  /* 0x0000000518117899 */ /* 0x000fc400080006ff */
[----:B------:R-:W-:Y:S01]  /*0420*/  IMAD.U32 R136, RZ, RZ, UR24 ;  /* 0x00000018ff887e24 */ /* 0x000fe2000f8e00ff */
[----:B------:R-:W-:Y:S01]  /*0430*/  SHF.R.S32.HI R3, RZ, 0x1f, R2 ;  /* 0x0000001fff037819 */ /* 0x000fe20000011402 */
[----:B------:R-:W-:-:S03]  /*0440*/  ULEA UR10, UR5, UR10, 0x18 ;  /* 0x0000000a050a7291 */ /* 0x000fc6000f8ec0ff */
[----:B------:R-:W-:Y:S02]  /*0450*/  LEA.HI R3, R3, R2, RZ, 0x6 ;  /* 0x0000000203037211 */ /* 0x000fe400078f30ff */
[----:B---3--:R-:W-:Y:S02]  /*0460*/  IABS R8, R10 ;  /* 0x0000000a00087213 */ /* 0x008fe40000000000 */
[----:B------:R-:W-:Y:S01]  /*0470*/  SHF.R.S32.HI R5, RZ, 0x6, R3 ;  /* 0x00000006ff057819 */ /* 0x000fe20000011403 */
[----:B----4-:R-:W-:-:S03]  /*0480*/  VIADD R141, R144, 0x1f ;  /* 0x0000001f908d7836 */ /* 0x010fc60000000000 */
[-C--:B------:R-:W-:Y:S02]  /*0490*/  IABS R7, R5.reuse ;  /* 0x0000000500077213 */ /* 0x080fe40000000000 */
[----:B------:R-:W-:Y:S02]  /*04a0*/  IABS R11, R5 ;  /* 0x00000005000b7213 */ /* 0x000fe40000000000 */
[----:B------:R-:W1:Y:S08]  /*04b0*/  I2F.RP R4, R7 ;  /* 0x0000000700047306 */ /* 0x000e700000209400 */
[----:B-1----:R-:W1:Y:S02]  /*04c0*/  MUFU.RCP R4, R4 ;  /* 0x0000000400047308 */ /* 0x002e640000001000 */
[----:B-1----:R-:W-:-:S02]  /*04d0*/  VIADD R2, R4, 0xffffffe ;  /* 0x0ffffffe04027836 */ /* 0x002fc40000000000 */
[----:B------:R-:W-:-:S04]  /*04e0*/  IMAD.MOV R4, RZ, RZ, -R11 ;  /* 0x000000ffff047224 */ /* 0x000fc800078e0a0b */
[----:B------:R1:W2:Y:S02]  /*04f0*/  F2I.FTZ.U32.TRUNC.NTZ R3, R2 ;  /* 0x0000000200037305 */ /* 0x0002a4000021f000 */
[----:B-1----:R-:W-:Y:S02]  /*0500*/  IMAD.MOV.U32 R2, RZ, RZ, RZ ;  /* 0x000000ffff027224 */ /* 0x002fe400078e00ff */
[----:B--2---:R-:W-:-:S04]  /*0510*/  IMAD.MOV R6, RZ, RZ, -R3 ;  /* 0x000000ffff067224 */ /* 0x004fc800078e0a03 */
[----:B------:R-:W-:Y:S02]  /*0520*/  IMAD R9, R6, R7, RZ ;  /* 0x0000000706097224 */ /* 0x000fe400078e02ff */
[----:B------:R-:W-:Y:S02]  /*0530*/  IMAD.MOV.U32 R6, RZ, RZ, R8 ;  /* 0x000000ffff067224 */ /* 0x000fe400078e0008 */
[----:B------:R-:W-:Y:S01]  /*0540*/  IMAD.HI.U32 R3, R3, R9, R2 ;  /* 0x0000000903037227 */ /* 0x000fe200078e0002 */
[----:B------:R-:W1:Y:S05]  /*0550*/  I2F.RP R8, R14 ;  /* 0x0000000e00087306 */ /* 0x000e6a0000209400 */
[----:B------:R-:W-:-:S04]  /*0560*/  IMAD.HI.U32 R3, R3, R6, RZ ;  /* 0x0000000603037227 */ /* 0x000fc800078e00ff */
[----:B------:R-:W-:Y:S01]  /*0570*/  IMAD R2, R3, R4, R6 ;  /* 0x0000000403027224 */ /* 0x000fe200078e0206 */
[----:B------:R-:W-:Y:S01]  /*0580*/  IABS R4, R33 ;  /* 0x0000002100047213 */ /* 0x000fe20000000000 */
[----:B------:R-:W-:Y:S03]  /*0590*/  BAR.SYNC.DEFER_BLOCKING 0x0 ;  /* 0x0000000000007b1d */ /* 0x000fe60000010000 */
[----:B------:R-:W-:-:S03]  /*05a0*/  ISETP.GT.U32.AND P1, PT, R7, R2, PT ;  /* 0x000000020700720c */ /* 0x000fc60003f24070 */
[----:B-1----:R-:W-:Y:S10]  /*05b0*/  MUFU.RCP R8, R8 ;  /* 0x0000000800087308 */ /* 0x002ff40000001000 */
[----:B------:R-:W-:-:S02]  /*05c0*/  @!P1 IMAD.IADD R2, R2, 0x1, -R7 ;  /* 0x0000000102029824 */ /* 0x000fc400078e0a07 */
[----:B------:R-:W-:Y:S01]  /*05d0*/  @!P1 VIADD R3, R3, 0x1 ;  /* 0x0000000103039836 */ /* 0x000fe20000000000 */
[----:B------:R-:W-:Y:S02]  /*05e0*/  ISETP.NE.AND P1, PT, R5, RZ, PT ;  /* 0x000000ff0500720c */ /* 0x000fe40003f25270 */
[----:B------:R-:W-:Y:S02]  /*05f0*/  ISETP.GE.U32.AND P0, PT, R2, R7, PT ;  /* 0x000000070200720c */ /* 0x000fe40003f06070 */
[----:B------:R-:W-:-:S04]  /*0600*/  LOP3.LUT R2, R10, R5, RZ, 0x3c, !PT ;  /* 0x000000050a027212 */ /* 0x000fc800078e3cff */
[----:B------:R-:W-:Y:S01]  /*0610*/  ISETP.GE.AND P2, PT, R2, RZ, PT ;  /* 0x000000ff0200720c */ /* 0x000fe20003f46270 */
[----:B------:R-:W-:-:S06]  /*0620*/  VIADD R2, R32, 0x3f ;  /* 0x0000003f20027836 */ /* 0x000fcc0000000000 */
[----:B------:R-:W-:-:S04]  /*0630*/  @P0 VIADD R3, R3, 0x1 ;  /* 0x0000000103030836 */ /* 0x000fc80000000000 */
[----:B------:R-:W-:Y:S01]  /*0640*/  IMAD.MOV.U32 R16, RZ, RZ, R3 ;  /* 0x000000ffff107224 */ /* 0x000fe200078e0003 */
[----:B------:R-:W-:-:S03]  /*0650*/  SHF.R.S32.HI R3, RZ, 0x1f, R2 ;  /* 0x0000001fff037819 */ /* 0x000fc60000011402 */
[----:B------:R-:W-:Y:S01]  /*0660*/  @!P2 IMAD.MOV R16, RZ, RZ, -R16 ;  /* 0x000000ffff10a224 */ /* 0x000fe200078e0a10 */
[----:B------:R-:W-:Y:S02]  /*0670*/  LEA.HI R3, R3, R2, RZ, 0x6 ;  /* 0x0000000203037211 */ /* 0x000fe400078f30ff */
[----:B------:R-:W-:-:S04]  /*0680*/  @!P1 LOP3.LUT R16, RZ, R5, RZ, 0x33, !PT ;  /* 0x00000005ff109212 */ /* 0x000fc800078e33ff */
[----:B------:R-:W-:Y:S01]  /*0690*/  LEA.HI.SX32 R3, R3, -R16, 0x1a ;  /* 0x8000001003037211 */ /* 0x000fe200078fd2ff */
[----:B------:R-:W-:-:S03]  /*06a0*/  IMAD.MOV R7, RZ, RZ, -R16 ;  /* 0x000000ffff077224 */ /* 0x000fc600078e0a10 */
[----:B------:R-:W-:Y:S01]  /*06b0*/  VIMNMX R18, PT, PT, R3, 0x1, PT ;  /* 0x0000000103127848 */ /* 0x000fe20003fe0100 */
[----:B------:R-:W-:Y:S02]  /*06c0*/  IMAD R15, R5, R7, R10 ;  /* 0x00000007050f7224 */ /* 0x000fe400078e020a */
[----:B------:R-:W1:Y:S01]  /*06d0*/  I2F.RP R5, R4 ;  /* 0x0000000400057306 */ /* 0x000e620000209400 */
[----:B------:R-:W-:Y:S01]  /*06e0*/  IABS R12, R18 ;  /* 0x00000012000c7213 */ /* 0x000fe20000000000 */
[----:B------:R-:W2:Y:S06]  /*06f0*/  LDS R10, [UR10] ;  /* 0x0000000aff0a7984 */ /* 0x000eac0008000800 */
[----:B------:R-:W3:Y:S08]  /*0700*/  I2F.RP R6, R12 ;  /* 0x0000000c00067306 */ /* 0x000ef00000209400 */
[----:B-1----:R-:W-:Y:S08]  /*0710*/  MUFU.RCP R5, R5 ;  /* 0x0000000500057308 */ /* 0x002ff00000001000 */
[----:B---3--:R-:W1:Y:S02]  /*0720*/  MUFU.RCP R6, R6 ;  /* 0x0000000600067308 */ /* 0x008e640000001000 */
[----:B-1----:R-:W-:Y:S01]  /*0730*/  VIADD R2, R6, 0xffffffe ;  /* 0x0ffffffe06027836 */ /* 0x002fe20000000000 */
[----:B------:R-:W-:-:S02]  /*0740*/  IABS R6, R15 ;  /* 0x0000000f00067213 */ /* 0x000fc40000000000 */
[----:B--2---:R-:W-:-:S03]  /*0750*/  R2UR UR26, R10 ;  /* 0x000000000a1a72ca */ /* 0x004fc600000e0000 */
[----:B------:R1:W2:Y:S02]  /*0760*/  F2I.FTZ.U32.TRUNC.NTZ R3, R2 ;  /* 0x0000000200037305 */ /* 0x0002a4000021f000 */
[----:B-1----:R-:W-:Y:S02]  /*0770*/  IMAD.MOV.U32 R2, RZ, RZ, RZ ;  /* 0x000000ffff027224 */ /* 0x002fe400078e00ff */
[----:B--2---:R-:W-:-:S04]  /*0780*/  IMAD.MOV R9, RZ, RZ, -R3 ;  /* 0x000000ffff097224 */ /* 0x004fc800078e0a03 */
[----:B------:R-:W-:Y:S01]  /*0790*/  IMAD R7, R9, R12, RZ ;  /* 0x0000000c09077224 */ /* 0x000fe200078e02ff */
[----:B------:R-:W-:-:S03]  /*07a0*/  IABS R9, R18 ;  /* 0x0000001200097213 */ /* 0x000fc60000000000 */
[----:B------:R-:W-:-:S04]  /*07b0*/  IMAD.HI.U32 R2, R3, R7, R2 ;  /* 0x0000000703027227 */ /* 0x000fc800078e0002 */
[----:B------:R-:W-:Y:S02]  /*07c0*/  IMAD.MOV.U32 R3, RZ, RZ, R6 ;  /* 0x000000ffff037224 */ /* 0x000fe400078e0006 */
[----:B------:R-:W-:Y:S02]  /*07d0*/  IMAD.MOV R6, RZ, RZ, -R9 ;  /* 0x000000ffff067224 */ /* 0x000fe400078e0a09 */
[----:B------:R-:W-:-:S04]  /*07e0*/  IMAD.HI.U32 R2, R2, R3, RZ ;  /* 0x0000000302027227 */ /* 0x000fc800078e00ff */
[----:B------:R-:W-:Y:S02]  /*07f0*/  IMAD R3, R2, R6, R3 ;  /* 0x0000000602037224 */ /* 0x000fe400078e0203 */
[----:B------:R-:W-:Y:S02]  /*0800*/  VIADD R6, R8, 0xffffffe ;  /* 0x0ffffffe08067836 */ /* 0x000fe40000000000 */
[----:B------:R-:W-:Y:S01]  /*0810*/  VIADD R8, R5, 0xffffffe ;  /* 0x0ffffffe05087836 */ /* 0x000fe20000000000 */
[----:B------:R-:W-:Y:S01]  /*0820*/  BAR.SYNC.DEFER_BLOCKING 0x0 ;  /* 0x0000000000007b1d */ /* 0x000fe20000010000 */
[----:B------:R-:W-:-:S05]  /*0830*/  ISETP.GT.U32.AND P1, PT, R12, R3, PT ;  /* 0x000000030c00720c */ /* 0x000fca0003f24070 */
[----:B------:R1:W2:Y:S08]  /*0840*/  F2I.FTZ.U32.TRUNC.NTZ R9, R8 ;  /* 0x0000000800097305 */ /* 0x0002b0000021f000 */
[----:B------:R-:W-:Y:S01]  /*0850*/  @!P1 IMAD.IADD R3, R3, 0x1, -R12 ;  /* 0x0000000103039824 */ /* 0x000fe200078e0a0c */
[----:B------:R3:W4:Y:S01]  /*0860*/  F2I.FTZ.U32.TRUNC.NTZ R7, R6 ;  /* 0x0000000600077305 */ /* 0x000722000021f000 */
[----:B------:R-:W-:Y:S01]  /*0870*/  @!P1 VIADD R2, R2, 0x1 ;  /* 0x0000000102029836 */ /* 0x000fe20000000000 */
[----:B------:R-:W-:Y:S01]  /*0880*/  ISETP.NE.AND P1, PT, R18, RZ, PT ;  /* 0x000000ff1200720c */ /* 0x000fe20003f25270 */
[----:B-1----:R-:W-:Y:S01]  /*0890*/  IMAD.MOV.U32 R8, RZ, RZ, RZ ;  /* 0x000000ffff087224 */ /* 0x002fe200078e00ff */
[----:B------:R-:W-:-:S02]  /*08a0*/  ISETP.GE.U32.AND P0, PT, R3, R12, PT ;  /* 0x0000000c0300720c */ /* 0x000fc40003f06070 */
[----:B------:R-:W-:Y:S01]  /*08b0*/  LOP3.LUT R3, R15, R18, RZ, 0x3c, !PT ;  /* 0x000000120f037212 */ /* 0x000fe200078e3cff */
[----:B--2---:R-:W-:Y:S02]  /*08c0*/  IMAD.MOV R13, RZ, RZ, -R9 ;  /* 0x000000ffff0d7224 */ /* 0x004fe400078e0a09 */
[----:B---3--:R-:W-:Y:S01]  /*08d0*/  IMAD.MOV.U32 R6, RZ, RZ, RZ ;  /* 0x000000ffff067224 */ /* 0x008fe200078e00ff */
[----:B------:R-:W-:Y:S01]  /*08e0*/  ISETP.GE.AND P2, PT, R3, RZ, PT ;  /* 0x000000ff0300720c */ /* 0x000fe20003f46270 */
[----:B------:R-:W-:Y:S01]  /*08f0*/  IMAD R13, R13, R4, RZ ;  /* 0x000000040d0d7224 */ /* 0x000fe200078e02ff */
[----:B------:R-:W-:Y:S01]  /*0900*/  SHF.R.U32.HI R3, RZ, 0x5, R0 ;  /* 0x00000005ff037819 */ /* 0x000fe20000011600 */
[----:B----4-:R-:W-:-:S03]  /*0910*/  IMAD.MOV R11, RZ, RZ, -R7 ;  /* 0x000000ffff0b7224 */ /* 0x010fc600078e0a07 */
[----:B------:R-:W-:Y:S01]  /*0920*/  R2UR UR8, R3 ;  /* 0x00000000030872ca */ /* 0x000fe200000e0000 */
[----:B------:R-:W-:Y:S01]  /*0930*/  @P0 VIADD R2, R2, 0x1 ;  /* 0x0000000102020836 */ /* 0x000fe20000000000 */
[----:B------:R-:W-:Y:S01]  /*0940*/  SHF.R.U32.HI R3, RZ, 0x5, R0 ;  /* 0x00000005ff037819 */ /* 0x000fe20000011600 */
[----:B------:R-:W-:-:S03]  /*0950*/  IMAD.HI.U32 R9, R9, R13, R8 ;  /* 0x0000000d09097227 */ /* 0x000fc600078e0008 */
[----:B------:R-:W-:Y:S01]  /*0960*/  SGXT.U32 R3, R3, 0x2 ;  /* 0x000000020303781a */ /* 0x000fe20000000000 */
[----:B------:R-:W-:Y:S01]  /*0970*/  @!P2 IMAD.MOV R2, RZ, RZ, -R2 ;  /* 0x000000ffff02a224 */ /* 0x000fe200078e0a02 */
[----:B------:R-:W-:Y:S01]  /*0980*/  @!P1 LOP3.LUT R2, RZ, R18, RZ, 0x33, !PT ;  /* 0x00000012ff029212 */ /* 0x000fe200078e33ff */
[----:B------:R-:W-:-:S04]  /*0990*/  IMAD R11, R11, R14, RZ ;  /* 0x0000000e0b0b7224 */ /* 0x000fc800078e02ff */
[----:B------:R-:W-:Y:S02]  /*09a0*/  IMAD.MOV R5, RZ, RZ, -R2 ;  /* 0x000000ffff057224 */ /* 0x000fe400078e0a02 */
[----:B------:R-:W-:Y:S02]  /*09b0*/  IMAD.SHL.U32 R2, R2, 0x40, RZ ;  /* 0x0000004002027824 */ /* 0x000fe400078e00ff */
[----:B------:R-:W-:Y:S01]  /*09c0*/  IMAD.HI.U32 R7, R7, R11, R6 ;  /* 0x0000000b07077227 */ /* 0x000fe200078e0006 */
[----:B------:R-:W-:Y:S02]  /*09d0*/  LOP3.LUT R6, R0, 0x3f, RZ, 0xc0, !PT ;  /* 0x0000003f00067812 */ /* 0x000fe400078ec0ff */
[----:B------:R-:W-:Y:S01]  /*09e0*/  LOP3.LUT R8, R2, R3, RZ, 0xfc, !PT ;  /* 0x0000000302087212 */ /* 0x000fe200078efcff */
[----:B------:R-:W-:Y:S02]  /*09f0*/  IMAD R3, R18, R5, R15 ;  /* 0x0000000512037224 */ /* 0x000fe400078e020f */
[----:B------:R-:W-:Y:S01]  /*0a00*/  IMAD.SHL.U32 R5, R0, 0x10, RZ ;  /* 0x0000001000057824 */ /* 0x000fe200078e00ff */
[----:B------:R-:W-:Y:S01]  /*0a10*/  IABS R11, R8 ;  /* 0x00000008000b7213 */ /* 0x000fe20000000000 */
[----:B------:R-:W-:Y:S01]  /*0a20*/  IMAD.IADD R3, R16, 0x1, R3 ;  /* 0x0000000110037824 */ /* 0x000fe200078e0203 */
[----:B------:R-:W-:-:S02]  /*0a30*/  LOP3.LUT R10, R8, 0x4, RZ, 0xfc, !PT ;  /* 0x00000004080a7812 */ /* 0x000fc400078efcff */
[----:B------:R-:W-:Y:S01]  /*0a40*/  LOP3.LUT R5, R5, 0x70, RZ, 0xc0, !PT ;  /* 0x0000007005057812 */ /* 0x000fe200078ec0ff */
[----:B------:R-:W-:Y:S01]  /*0a50*/  IMAD R3, R3, 0x40, R6 ;  /* 0x0000004003037824 */ /* 0x000fe200078e0206 */
[----:B------:R-:W-:Y:S02]  /*0a60*/  LOP3.LUT R12, R8, 0x8, RZ, 0xfc, !PT ;  /* 0x00000008080c7812 */ /* 0x000fe400078efcff */
[----:B------:R-:W-:Y:S01]  /*0a70*/  IABS R13, R10 ;  /* 0x0000000a000d7213 */ /* 0x000fe20000000000 */
[----:B------:R-:W-:Y:S01]  /*0a80*/  IMAD R130, R6, 0x80, R5 ;  /* 0x0000008006827824 */ /* 0x000fe200078e0205 */
[----:B------:R-:W-:Y:S01]  /*0a90*/  IABS R15, R12 ;  /* 0x0000000c000f7213 */ /* 0x000fe20000000000 */
[C---:B------:R-:W-:Y:S01]  /*0aa0*/  IMAD.HI.U32 R5, R9.reuse, R11, RZ ;  /* 0x0000000b09057227 */ /* 0x040fe200078e00ff */
[----:B------:R-:W-:Y:S02]  /*0ab0*/  ISETP.GE.AND P1, PT, R10, RZ, PT ;  /* 0x000000ff0a00720c */ /* 0x000fe40003f26270 */
[----:B------:R-:W-:Y:S01]  /*0ac0*/  LOP3.LUT R24, R8, 0xc, RZ, 0xfc, !PT ;  /* 0x0000000c08187812 */ /* 0x000fe200078efcff */
[----:B------:R-:W-:Y:S01]  /*0ad0*/  IMAD.MOV R5, RZ, RZ, -R5 ;  /* 0x000000ffff057224 */ /* 0x000fe200078e0a05 */
[----:B------:R-:W-:Y:S01]  /*0ae0*/  ISETP.GE.AND P4, PT, R12, RZ, PT ;  /* 0x000000ff0c00720c */ /* 0x000fe20003f86270 */
[----:B------:R-:W-:Y:S01]  /*0af0*/  IMAD.HI.U32 R6, R9, R13, RZ ;  /* 0x0000000d09067227 */ /* 0x000fe200078e00ff */
[----:B------:R-:W-:-:S02]  /*0b00*/  LOP3.LUT R12, R8, 0x3c, RZ, 0xfc, !PT ;  /* 0x0000003c080c7812 */ /* 0x000fc400078efcff */
[----:B------:R-:W-:Y:S01]  /*0b10*/  ISETP.GE.AND P2, PT, R3, RZ, PT ;  /* 0x000000ff0300720c */ /* 0x000fe20003f46270 */
[----:B------:R-:W-:Y:S01]  /*0b20*/  IMAD.HI.U32 R10, R9, R15, RZ ;  /* 0x0000000f090a7227 */ /* 0x000fe200078e00ff */
[----:B------:R-:W-:Y:S02]  /*0b30*/  IABS R37, R12 ;  /* 0x0000000c00257213 */ /* 0x000fe40000000000 */
[----:B------:R-:W-:Y:S01]  /*0b40*/  ISETP.GE.AND P3, PT, R12, RZ, PT ;  /* 0x000000ff0c00720c */ /* 0x000fe20003f66270 */
[----:B------:R-:W-:Y:S01]  /*0b50*/  IMAD R11, R4, R5, R11 ;  /* 0x00000005040b7224 */ /* 0x000fe200078e020b */
[----:B------:R-:W-:Y:S01]  /*0b60*/  IABS R5, R24 ;  /* 0x0000001800057213 */ /* 0x000fe20000000000 */
[----:B------:R-:W-:Y:S01]  /*0b70*/  IMAD.MOV R6, RZ, RZ, -R6 ;  /* 0x000000ffff067224 */ /* 0x000fe200078e0a06 */
[----:B------:R-:W-:Y:S01]  /*0b80*/  LOP3.LUT R26, R8, 0x10, RZ, 0xfc, !PT ;  /* 0x00000010081a7812 */ /* 0x000fe200078efcff */
[----:B------:R-:W-:Y:S01]  /*0b90*/  IMAD.MOV R10, RZ, RZ, -R10 ;  /* 0x000000ffff0a7224 */ /* 0x000fe200078e0a0a */
[C---:B------:R-:W-:Y:S01]  /*0ba0*/  ISETP.GT.U32.AND P6, PT, R4.reuse, R11, PT ;  /* 0x0000000b0400720c */ /* 0x040fe20003fc4070 */
[C---:B------:R-:W-:Y:S01]  /*0bb0*/  IMAD R13, R4.reuse, R6, R13 ;  /* 0x00000006040d7224 */ /* 0x040fe200078e020d */
[----:B------:R-:W-:Y:S01]  /*0bc0*/  IABS R6, R3 ;  /* 0x0000000300067213 */ /* 0x000fe20000000000 */
[----:B------:R-:W-:Y:S01]  /*0bd0*/  IMAD R15, R4, R10, R15 ;  /* 0x0000000a040f7224 */ /* 0x000fe200078e020f */
[----:B------:R-:W-:Y:S01]  /*0be0*/  IABS R16, R26 ;  /* 0x0000001a00107213 */ /* 0x000fe20000000000 */
[----:B------:R-:W-:Y:S01]  /*0bf0*/  IMAD.MOV.U32 R10, RZ, RZ, R5 ;  /* 0x000000ffff0a7224 */ /* 0x000fe200078e0005 */
[C---:B------:R-:W-:Y:S01]  /*0c00*/  LOP3.LUT R28, R8.reuse, 0x14, RZ, 0xfc, !PT ;  /* 0x00000014081c7812 */ /* 0x040fe200078efcff */
[----:B------:R-:W-:Y:S01]  /*0c10*/  IMAD.HI.U32 R7, R7, R6, RZ ;  /* 0x0000000607077227 */ /* 0x000fe200078e00ff */
[----:B------:R-:W-:-:S02]  /*0c20*/  LOP3.LUT R30, R8, 0x18, RZ, 0xfc, !PT ;  /* 0x00000018081e7812 */ /* 0x000fc400078efcff */
[----:B------:R-:W-:Y:S01]  /*0c30*/  IABS R19, R28 ;  /* 0x0000001c00137213 */ /* 0x000fe20000000000 */
[C---:B------:R-:W-:Y:S01]  /*0c40*/  IMAD.HI.U32 R5, R9.reuse, R10, RZ ;  /* 0x0000000a09057227 */ /* 0x040fe200078e00ff */
[----:B------:R-:W-:Y:S02]  /*0c50*/  IABS R21, R30 ;  /* 0x0000001e00157213 */ /* 0x000fe40000000000 */
[C---:B------:R-:W-:Y:S01]  /*0c60*/  LOP3.LUT R34, R8.reuse, 0x1c, RZ, 0xfc, !PT ;  /* 0x0000001c08227812 */ /* 0x040fe200078efcff */
[----:B------:R-:W-:Y:S01]  /*0c70*/  IMAD.MOV R17, RZ, RZ, -R5 ;  /* 0x000000ffff117224 */ /* 0x000fe200078e0a05 */
[----:B------:R-:W-:Y:S01]  /*0c80*/  LOP3.LUT R36, R8, 0x20, RZ, 0xfc, !PT ;  /* 0x0000002008247812 */ /* 0x000fe200078efcff */
[----:B------:R-:W-:Y:S01]  /*0c90*/  IMAD.MOV R5, RZ, RZ, -R7 ;  /* 0x000000ffff057224 */ /* 0x000fe200078e0a07 */
[----:B------:R-:W-:Y:S01]  /*0ca0*/  IABS R23, R34 ;  /* 0x0000002200177213 */ /* 0x000fe20000000000 */
[----:B------:R-:W-:Y:S01]  /*0cb0*/  IMAD.HI.U32 R12, R9, R37, RZ ;  /* 0x00000025090c7227 */ /* 0x000fe200078e00ff */
[----:B------:R-:W-:-:S02]  /*0cc0*/  IABS R25, R36 ;  /* 0x0000002400197213 */ /* 0x000fc40000000000 */
[----:B------:R-:W-:Y:S01]  /*0cd0*/  LOP3.LUT R38, R8, 0x24, RZ, 0xfc, !PT ;  /* 0x0000002408267812 */ /* 0x000fe200078efcff */
[----:B------:R-:W-:Y:S01]  /*0ce0*/  IMAD R5, R14, R5, R6 ;  /* 0x000000050e057224 */ /* 0x000fe200078e0206 */
[----:B------:R-:W-:Y:S01]  /*0cf0*/  LOP3.LUT R40, R8, 0x2c, RZ, 0xfc, !PT ;  /* 0x0000002c08287812 */ /* 0x000fe200078efcff */
[----:B------:R-:W-:Y:S01]  /*0d00*/  IMAD.MOV R12, RZ, RZ, -R12 ;  /* 0x000000ffff0c7224 */ /* 0x000fe200078e0a0c */
[----:B------:R-:W-:Y:S01]  /*0d10*/  IABS R27, R38 ;  /* 0x00000026001b7213 */ /* 0x000fe20000000000 */
[----:B------:R-:W-:Y:S01]  /*0d20*/  @!P6 IMAD.IADD R11, R11, 0x1, -R4 ;  /* 0x000000010b0be824 */ /* 0x000fe200078e0a04 */
[----:B------:R-:W-:Y:S01]  /*0d30*/  ISETP.GT.U32.AND P0, PT, R14, R5, PT ;  /* 0x000000050e00720c */ /* 0x000fe20003f04070 */
[----:B------:R-:W-:Y:S01]  /*0d40*/  IMAD R37, R4, R12, R37 ;  /* 0x0000000c04257224 */ /* 0x000fe200078e0225 */
[----:B------:R-:W-:Y:S01]  /*0d50*/  LOP3.LUT R41, R8, 0x30, RZ, 0xfc, !PT ;  /* 0x0000003008297812 */ /* 0x000fe200078efcff */
[C---:B------:R-:W-:Y:S01]  /*0d60*/  IMAD R7, R4.reuse, R17, R10 ;  /* 0x0000001104077224 */ /* 0x040fe200078e020a */
[----:B------:R-:W-:Y:S01]  /*0d70*/  ISETP.GT.U32.AND P6, PT, R4, R11, PT ;  /* 0x0000000b0400720c */ /* 0x000fe20003fc4070 */
[----:B------:R-:W-:Y:S01]  /*0d80*/  IMAD.HI.U32 R6, R9, R16, RZ ;  /* 0x0000001009067227 */ /* 0x000fe200078e00ff */
[----:B------:R-:W-:-:S02]  /*0d90*/  LOP3.LUT R42, R8, 0x34, RZ, 0xfc, !PT ;  /* 0x00000034082a7812 */ /* 0x000fc400078efcff */
[----:B------:R-:W-:Y:S01]  /*0da0*/  LOP3.LUT R22, R8, 0x38, RZ, 0xfc, !PT ;  /* 0x0000003808167812 */ /* 0x000fe200078efcff */
[----:B------:R-:W-:Y:S01]  /*0db0*/  IMAD.MOV R17, RZ, RZ, -R6 ;  /* 0x000000ffff117224 */ /* 0x000fe200078e0a06 */
[----:B------:R-:W-:Y:S01]  /*0dc0*/  IABS R18, R42 ;  /* 0x0000002a00127213 */ /* 0x000fe20000000000 */
[----:B------:R-:W-:Y:S01]  /*0dd0*/  IMAD.HI.U32 R10, R9, R19, RZ ;  /* 0x00000013090a7227 */ /* 0x000fe200078e00ff */
[----:B------:R-:W-:-:S03]  /*0de0*/  IABS R20, R22 ;  /* 0x0000001600147213 */ /* 0x000fc60000000000 */
[----:B------:R-:W-:Y:S01]  /*0df0*/  @!P0 IMAD.IADD R5, R5, 0x1, -R14 ;  /* 0x0000000105058824 */ /* 0x000fe200078e0a0e */
[C---:B------:R-:W-:Y:S01]  /*0e00*/  ISETP.GT.U32.AND P0, PT, R4.reuse, R37, PT ;  /* 0x000000250400720c */ /* 0x040fe20003f04070 */
[----:B------:R-:W-:Y:S01]  /*0e10*/  @!P6 IMAD.IADD R11, R11, 0x1, -R4 ;  /* 0x000000010b0be824 */ /* 0x000fe200078e0a04 */
[----:B------:R-:W-:Y:S01]  /*0e20*/  ISETP.GT.U32.AND P6, PT, R4, R7, PT ;  /* 0x000000070400720c */ /* 0x000fe20003fc4070 */
[----:B------:R-:W-:Y:S01]  /*0e30*/  IMAD.HI.U32 R6, R9, R21, RZ ;  /* 0x0000001509067227 */ /* 0x000fe200078e00ff */
[----:B------:R-:W-:-:S03]  /*0e40*/  ISETP.GT.U32.AND P5, PT, R14, R5, PT ;  /* 0x000000050e00720c */ /* 0x000fc60003fa4070 */
[C---:B------:R-:W-:Y:S01]  /*0e50*/  IMAD R17, R4.reuse, R17, R16 ;  /* 0x0000001104117224 */ /* 0x040fe200078e0210 */
[----:B------:R-:W-:Y:S01]  /*0e60*/  IABS R16, R41 ;  /* 0x0000002900107213 */ /* 0x000fe20000000000 */
[----:B------:R-:W-:Y:S02]  /*0e70*/  IMAD.MOV R10, RZ, RZ, -R10 ;  /* 0x000000ffff0a7224 */ /* 0x000fe400078e0a0a */
[----:B------:R-:W-:Y:S02]  /*0e80*/  IMAD.MOV R6, RZ, RZ, -R6 ;  /* 0x000000ffff067224 */ /* 0x000fe400078e0a06 */
[----:B------:R-:W-:Y:S02]  /*0e90*/  @!P0 IMAD.IADD R37, R37, 0x1, -R4 ;  /* 0x0000000125258824 */ /* 0x000fe400078e0a04 */
[C---:B------:R-:W-:Y:S02]  /*0ea0*/  IMAD R19, R4.reuse, R10, R19 ;  /* 0x0000000a04137224 */ /* 0x040fe400078e0213 */
[----:B------:R-:W-:Y:S01]  /*0eb0*/  @!P5 IMAD.IADD R5, R5, 0x1, -R14 ;  /* 0x000000010505d824 */ /* 0x000fe200078e0a0e */
[----:B------:R-:W-:Y:S01]  /*0ec0*/  ISETP.GT.U32.AND P0, PT, R4, R37, PT ;  /* 0x000000250400720c */ /* 0x000fe20003f04070 */
[----:B------:R-:W-:Y:S01]  /*0ed0*/  IMAD.HI.U32 R10, R9, R23, RZ ;  /* 0x00000017090a7227 */ /* 0x000fe200078e00ff */
[----:B------:R-:W-:-:S02]  /*0ee0*/  ISETP.NE.AND P5, PT, R32, RZ, PT ;  /* 0x000000ff2000720c */ /* 0x000fc40003fa5270 */
[----:B------:R-:W-:Y:S01]  /*0ef0*/  IABS R14, R40 ;  /* 0x00000028000e7213 */ /* 0x000fe20000000000 */
[----:B------:R-:W-:Y:S02]  /*0f00*/  IMAD.MOV.U32 R143, RZ, RZ, R5 ;  /* 0x000000ffff8f7224 */ /* 0x000fe400078e0005 */
[C---:B------:R-:W-:Y:S02]  /*0f10*/  IMAD R21, R4.reuse, R6, R21 ;  /* 0x0000000604157224 */ /* 0x040fe400078e0215 */
[----:B------:R-:W-:Y:S01]  /*0f20*/  @!P2 IMAD.MOV R143, RZ, RZ, -R143 ;  /* 0x000000ffff8fa224 */ /* 0x000fe200078e0a8f */
[C---:B------:R-:W-:Y:S01]  /*0f30*/  ISETP.GT.U32.AND P2, PT, R4.reuse, R13, PT ;  /* 0x0000000d0400720c */ /* 0x040fe20003f44070 */
[----:B------:R-:W-:Y:S02]  /*0f40*/  IMAD.MOV R10, RZ, RZ, -R10 ;  /* 0x000000ffff0a7224 */ /* 0x000fe400078e0a0a */
[--C-:B------:R-:W-:Y:S01]  /*0f50*/  @!P0 IMAD.IADD R37, R37, 0x1, -R4.reuse ;  /* 0x0000000125258824 */ /* 0x100fe200078e0a04 */
[C---:B------:R-:W-:Y:S01]  /*0f60*/  ISETP.GT.U32.AND P0, PT, R4.reuse, R15, PT ;  /* 0x0000000f0400720c */ /* 0x040fe20003f04070 */
[----:B------:R-:W-:Y:S01]  /*0f70*/  @!P6 IMAD.IADD R7, R7, 0x1, -R4 ;  /* 0x000000010707e824 */ /* 0x000fe200078e0a04 */
[----:B------:R-:W-:Y:S01]  /*0f80*/  ISETP.GT.U32.AND P6, PT, R4, R21, PT ;  /* 0x000000150400720c */ /* 0x000fe20003fc4070 */
[----:B------:R-:W-:Y:S01]  /*0f90*/  IMAD.HI.U32 R6, R9, R25, RZ ;  /* 0x0000001909067227 */ /* 0x000fe200078e00ff */
[----:B------:R-:W-:-:S02]  /*0fa0*/  @!P5 LOP3.LUT R143, RZ, R32, RZ, 0x33, !PT ;  /* 0x00000020ff8fd212 */ /* 0x000fc400078e33ff */
[----:B------:R-:W-:Y:S01]  /*0fb0*/  LOP3.LUT R32, R8, 0x28, RZ, 0xfc, !PT ;  /* 0x0000002808207812 */ /* 0x000fe200078efcff */
[----:B------:R-:W-:Y:S01]  /*0fc0*/  IMAD R23, R4, R10, R23 ;  /* 0x0000000a04177224 */ /* 0x000fe200078e0217 */
[----:B------:R-:W-:Y:S01]  /*0fd0*/  ISETP.GE.AND P5, PT, R8, RZ, PT ;  /* 0x000000ff0800720c */ /* 0x000fe20003fa6270 */
[----:B------:R-:W-:Y:S01]  /*0fe0*/  @!P2 IMAD.IADD R13, R13, 0x1, -R4 ;  /* 0x000000010d0da824 */ /* 0x000fe200078e0a04 */
[C---:B------:R-:W-:Y:S01]  /*0ff0*/  ISETP.GT.U32.AND P2, PT, R4.reuse, R17, PT ;  /* 0x000000110400720c */ /* 0x040fe20003f44070 */
[----:B------:R-:W-:Y:S01]  /*1000*/  IMAD.MOV R6, RZ, RZ, -R6 ;  /* 0x000000ffff067224 */ /* 0x000fe200078e0a06 */
[----:B------:R-:W-:Y:S01]  /*1010*/  IABS R12, R32 ;  /* 0x00000020000c7213 */ /* 0x000fe20000000000 */
[--C-:B------:R-:W-:Y:S01]  /*1020*/  @!P0 IMAD.IADD R15, R15, 0x1, -R4.reuse ;  /* 0x000000010f0f8824 */ /* 0x100fe200078e0a04 */
[C---:B------:R-:W-:Y:S01]  /*1030*/  ISETP.GT.U32.AND P0, PT, R4.reuse, R19, PT ;  /* 0x000000130400720c */ /* 0x040fe20003f04070 */
[C---:B------:R-:W-:Y:S02]  /*1040*/  IMAD R25, R4.reuse, R6, R25 ;  /* 0x0000000604197224 */ /* 0x040fe400078e0219 */
[----:B------:R-:W-:Y:S01]  /*1050*/  @!P6 IMAD.IADD R21, R21, 0x1, -R4 ;  /* 0x000000011515e824 */ /* 0x000fe200078e0a04 */
[----:B------:R-:W-:Y:S01]  /*1060*/  ISETP.GT.U32.AND P6, PT, R4, R13, PT ;  /* 0x0000000d0400720c */ /* 0x000fe20003fc4070 */
[----:B------:R-:W-:-:S04]  /*1070*/  IMAD.HI.U32 R10, R9, R27, RZ ;  /* 0x0000001b090a7227 */ /* 0x000fc800078e00ff */
[----:B------:R-:W-:Y:S01]  /*1080*/  @!P2 IMAD.IADD R17, R17, 0x1, -R4 ;  /* 0x000000011111a824 */ /* 0x000fe200078e0a04 */
[----:B------:R-:W-:Y:S01]  /*1090*/  ISETP.GT.U32.AND P2, PT, R4, R23, PT ;  /* 0x000000170400720c */ /* 0x000fe20003f44070 */
[----:B------:R-:W-:-:S04]  /*10a0*/  IMAD.HI.U32 R5, R9, R12, RZ ;  /* 0x0000000c09057227 */ /* 0x000fc800078e00ff */
[--C-:B------:R-:W-:Y:S01]  /*10b0*/  @!P0 IMAD.IADD R19, R19, 0x1, -R4.reuse ;  /* 0x0000000113138824 */ /* 0x100fe200078e0a04 */
[C---:B------:R-:W-:Y:S01]  /*10c0*/  ISETP.GT.U32.AND P0, PT, R4.reuse, R25, PT ;  /* 0x000000190400720c */ /* 0x040fe20003f04070 */
[----:B------:R-:W-:Y:S02]  /*10d0*/  @!P6 IMAD.IADD R13, R13, 0x1, -R4 ;  /* 0x000000010d0de824 */ /* 0x000fe400078e0a04 */
[----:B------:R-:W-:Y:S01]  /*10e0*/  IMAD.HI.U32 R6, R9, R14, RZ ;  /* 0x0000000e09067227 */ /* 0x000fe200078e00ff */
[----:B------:R-:W-:-:S03]  /*10f0*/  ISETP.GT.U32.AND P6, PT, R4, R19, PT ;  /* 0x000000130400720c */ /* 0x000fc60003fc4070 */
[----:B------:R-:W-:Y:S01]  /*1100*/  @!P2 IMAD.IADD R23, R23, 0x1, -R4 ;  /* 0x000000011717a824 */ /* 0x000fe200078e0a04 */
[----:B------:R-:W-:Y:S01]  /*1110*/  ISETP.GT.U32.AND P2, PT, R4, R15, PT ;  /* 0x0000000f0400720c */ /* 0x000fe20003f44070 */
[----:B------:R-:W-:Y:S02]  /*1120*/  IMAD.MOV R10, RZ, RZ, -R10 ;  /* 0x000000ffff0a7224 */ /* 0x000fe400078e0a0a */
[----:B------:R-:W-:-:S04]  /*1130*/  IMAD.HI.U32 R8, R9, R16, RZ ;  /* 0x0000001009087227 */ /* 0x000fc800078e00ff */
[----:B------:R-:W-:Y:S01]  /*1140*/  @!P0 IMAD.IADD R25, R25, 0x1, -R4 ;  /* 0x0000000119198824 */ /* 0x000fe200078e0a04 */
[C---:B------:R-:W-:Y:S01]  /*1150*/  ISETP.GT.U32.AND P0, PT, R4.reuse, R7, PT ;  /* 0x000000070400720c */ /* 0x040fe20003f04070 */
[----:B------:R-:W-:Y:S02]  /*1160*/  IMAD.MOV R29, RZ, RZ, -R5 ;  /* 0x000000ffff1d7224 */ /* 0x000fe400078e0a05 */
[----:B------:R-:W-:Y:S01]  /*1170*/  IMAD.MOV R31, RZ, RZ, -R6 ;  /* 0x000000ffff1f7224 */ /* 0x000fe200078e0a06 */
[----:B------:R-:W-:Y:S01]  /*1180*/  SHF.R.U32.HI R6, RZ, 0x6, R0 ;  /* 0x00000006ff067819 */ /* 0x000fe20000011600 */
[----:B------:R-:W-:Y:S02]  /*1190*/  IMAD R27, R4, R10, R27 ;  /* 0x0000000a041b7224 */ /* 0x000fe400078e021b */
[----:B------:R-:W-:Y:S02]  /*11a0*/  IMAD.MOV R35, RZ, RZ, -R8 ;  /* 0x000000ffff237224 */ /* 0x000fe400078e0a08 */
[----:B------:R-:W-:-:S04]  /*11b0*/  IMAD.HI.U32 R10, R9, R18, RZ ;  /* 0x00000012090a7227 */ /* 0x000fc800078e00ff */
[----:B------:R-:W-:-:S04]  /*11c0*/  IMAD.HI.U32 R5, R9, R20, RZ ;  /* 0x0000001409057227 */ /* 0x000fc800078e00ff */
[C---:B------:R-:W-:Y:S02]  /*11d0*/  IMAD R9, R4.reuse, R29, R12 ;  /* 0x0000001d04097224 */ /* 0x040fe400078e020c */
[----:B------:R-:W-:Y:S01]  /*11e0*/  @!P2 IMAD.IADD R15, R15, 0x1, -R4 ;  /* 0x000000010f0fa824 */ /* 0x000fe200078e0a04 */
[C---:B------:R-:W-:Y:S01]  /*11f0*/  ISETP.GT.U32.AND P2, PT, R4.reuse, R17, PT ;  /* 0x000000110400720c */ /* 0x040fe20003f44070 */
[C---:B------:R-:W-:Y:S02]  /*1200*/  IMAD R29, R4.reuse, R31, R14 ;  /* 0x0000001f041d7224 */ /* 0x040fe400078e020e */
[C---:B------:R-:W-:Y:S02]  /*1210*/  IMAD R31, R4.reuse, R35, R16 ;  /* 0x00000023041f7224 */ /* 0x040fe400078e0210 */
[----:B------:R-:W-:Y:S01]  /*1220*/  @!P5 IMAD.MOV R11, RZ, RZ, -R11 ;  /* 0x000000ffff0bd224 */ /* 0x000fe200078e0a0b */
[C---:B------:R-:W-:Y:S01]  /*1230*/  ISETP.GT.U32.AND P5, PT, R4.reuse, R21, PT ;  /* 0x000000150400720c */ /* 0x040fe20003fa4070 */
[----:B------:R-:W-:Y:S01]  /*1240*/  @!P1 IMAD.MOV R13, RZ, RZ, -R13 ;  /* 0x000000ffff0d9224 */ /* 0x000fe200078e0a0d */
[C---:B------:R-:W-:Y:S01]  /*1250*/  ISETP.GT.U32.AND P1, PT, R4.reuse, R25, PT ;  /* 0x000000190400720c */ /* 0x040fe20003f24070 */
[--C-:B------:R-:W-:Y:S01]  /*1260*/  @!P0 IMAD.IADD R7, R7, 0x1, -R4.reuse ;  /* 0x0000000107078824 */ /* 0x100fe200078e0a04 */
[C---:B------:R-:W-:Y:S01]  /*1270*/  ISETP.GT.U32.AND P0, PT, R4.reuse, R9, PT ;  /* 0x000000090400720c */ /* 0x040fe20003f04070 */
[----:B------:R-:W-:Y:S01]  /*1280*/  @!P6 IMAD.IADD R19, R19, 0x1, -R4 ;  /* 0x000000011313e824 */ /* 0x000fe200078e0a04 */
[----:B------:R-:W-:Y:S01]  /*1290*/  ISETP.GT.U32.AND P6, PT, R4, R31, PT ;  /* 0x0000001f0400720c */ /* 0x000fe20003fc4070 */
[----:B------:R-:W-:-:S02]  /*12a0*/  IMAD.MOV.U32 R69, RZ, RZ, R37 ;  /* 0x000000ffff457224 */ /* 0x000fc400078e0025 */
[----:B------:R-:W-:Y:S02]  /*12b0*/  IMAD.MOV R39, RZ, RZ, -R10 ;  /* 0x000000ffff277224 */ /* 0x000fe400078e0a0a */
[----:B------:R-:W-:Y:S01]  /*12c0*/  @!P3 IMAD.MOV R69, RZ, RZ, -R69 ;  /* 0x000000ffff45b224 */ /* 0x000fe200078e0a45 */
[C---:B------:R-:W-:Y:S01]  /*12d0*/  ISETP.GT.U32.AND P3, PT, R4.reuse, R23, PT ;  /* 0x000000170400720c */ /* 0x040fe20003f64070 */
[C---:B------:R-:W-:Y:S02]  /*12e0*/  IMAD R35, R4.reuse, R39, R18 ;  /* 0x0000002704237224 */ /* 0x040fe400078e0212 */
[--C-:B------:R-:W-:Y:S01]  /*12f0*/  @!P2 IMAD.IADD R17, R17, 0x1, -R4.reuse ;  /* 0x000000011111a824 */ /* 0x100fe200078e0a04 */
[C---:B------:R-:W-:Y:S01]  /*1300*/  ISETP.GT.U32.AND P2, PT, R4.reuse, R29, PT ;  /* 0x0000001d0400720c */ /* 0x040fe20003f44070 */
[----:B------:R-:W-:Y:S01]  /*1310*/  @!P4 IMAD.MOV R15, RZ, RZ, -R15 ;  /* 0x000000ffff0fc224 */ /* 0x000fe200078e0a0f */
[C---:B------:R-:W-:Y:S01]  /*1320*/  ISETP.GT.U32.AND P4, PT, R4.reuse, R27, PT ;  /* 0x0000001b0400720c */ /* 0x040fe20003f84070 */
[----:B------:R-:W-:Y:S01]  /*1330*/  @!P5 IMAD.IADD R21, R21, 0x1, -R4 ;  /* 0x000000011515d824 */ /* 0x000fe200078e0a04 */
[----:B------:R-:W-:Y:S01]  /*1340*/  ISETP.GT.U32.AND P5, PT, R4, R35, PT ;  /* 0x000000230400720c */ /* 0x000fe20003fa4070 */
[----:B------:R-:W-:-:S02]  /*1350*/  IMAD.MOV R5, RZ, RZ, -R5 ;  /* 0x000000ffff057224 */ /* 0x000fc400078e0a05 */
[--C-:B------:R-:W-:Y:S01]  /*1360*/  @!P1 IMAD.IADD R25, R25, 0x1, -R4.reuse ;  /* 0x0000000119199824 */ /* 0x100fe200078e0a04 */
[----:B------:R-:W-:Y:S01]  /*1370*/  ISETP.GE.AND P1, PT, R24, RZ, PT ;  /* 0x000000ff1800720c */ /* 0x000fe20003f26270 */
[--C-:B------:R-:W-:Y:S01]  /*1380*/  @!P0 IMAD.IADD R9, R9, 0x1, -R4.reuse ;  /* 0x0000000109098824 */ /* 0x100fe200078e0a04 */
[----:B------:R-:W-:Y:S01]  /*1390*/  ISETP.GE.AND P0, PT, R28, RZ, PT ;  /* 0x000000ff1c00720c */ /* 0x000fe20003f06270 */
[----:B------:R-:W-:Y:S01]  /*13a0*/  @!P6 IMAD.IADD R31, R31, 0x1, -R4 ;  /* 0x000000011f1fe824 */ /* 0x000fe200078e0a04 */
[----:B------:R-:W-:Y:S01]  /*13b0*/  ISETP.GE.AND P6, PT, R34, RZ, PT ;  /* 0x000000ff2200720c */ /* 0x000fe20003fc6270 */
[C---:B------:R-:W-:Y:S02]  /*13c0*/  IMAD R37, R4.reuse, R5, R20 ;  /* 0x0000000504257224 */ /* 0x040fe400078e0214 */
[--C-:B------:R-:W-:Y:S02]  /*13d0*/  @!P3 IMAD.IADD R23, R23, 0x1, -R4.reuse ;  /* 0x000000011717b824 */ /* 0x100fe400078e0a04 */
[--C-:B------:R-:W-:Y:S01]  /*13e0*/  @!P2 IMAD.IADD R29, R29, 0x1, -R4.reuse ;  /* 0x000000011d1da824 */ /* 0x100fe200078e0a04 */
[----:B------:R-:W-:Y:S01]  /*13f0*/  ISETP.GT.U32.AND P3, PT, R4, R37, PT ;  /* 0x000000250400720c */ /* 0x000fe20003f64070 */
[--C-:B------:R-:W-:Y:S01]  /*1400*/  @!P4 IMAD.IADD R27, R27, 0x1, -R4.reuse ;  /* 0x000000011b1bc824 */ /* 0x100fe200078e0a04 */
[----:B------:R-:W-:Y:S01]  /*1410*/  ISETP.GE.AND P2, PT, R30, RZ, PT ;  /* 0x000000ff1e00720c */ /* 0x000fe20003f46270 */
[--C-:B------:R-:W-:Y:S01]  /*1420*/  @!P5 IMAD.IADD R35, R35, 0x1, -R4.reuse ;  /* 0x000000012323d824 */ /* 0x100fe200078e0a04 */
[----:B------:R-:W-:Y:S01]  /*1430*/  ISETP.GE.AND P4, PT, R26, RZ, PT ;  /* 0x000000ff1a00720c */ /* 0x000fe20003f86270 */
[----:B------:R-:W-:Y:S01]  /*1440*/  IMAD.MOV.U32 R5, RZ, RZ, R19 ;  /* 0x000000ffff057224 */ /* 0x000fe200078e0013 */
[----:B------:R-:W-:Y:S01]  /*1450*/  ISETP.GE.AND P5, PT, R36, RZ, PT ;  /* 0x000000ff2400720c */ /* 0x000fe20003fa6270 */
[----:B------:R-:W-:Y:S01]  /*1460*/  IMAD.MOV.U32 R63, RZ, RZ, R23 ;  /* 0x000000ffff3f7224 */ /* 0x000fe200078e0017 */
[----:B------:R-:W-:Y:S01]  /*1470*/  LOP3.LUT R36, R0, 0x7f, RZ, 0xc0, !PT ;  /* 0x0000007f00247812 */ /* 0x000fe200078ec0ff */
[----:B------:R-:W-:Y:S01]  /*1480*/  @!P1 IMAD.MOV R7, RZ, RZ, -R7 ;  /* 0x000000ffff079224 */ /* 0x000fe200078e0a07 */
[C---:B------:R-:W-:Y:S01]  /*1490*/  ISETP.GT.U32.AND P1, PT, R4.reuse, R27, PT ;  /* 0x0000001b0400720c */ /* 0x040fe20003f24070 */
[----:B------:R-:W-:Y:S01]  /*14a0*/  @!P0 IMAD.MOV R5, RZ, RZ, -R5 ;  /* 0x000000ffff058224 */ /* 0x000fe200078e0a05 */
[C---:B------:R-:W-:Y:S01]  /*14b0*/  ISETP.GT.U32.AND P0, PT, R4.reuse, R29, PT ;  /* 0x0000001d0400720c */ /* 0x040fe20003f04070 */
[----:B------:R-:W-:Y:S01]  /*14c0*/  @!P6 IMAD.MOV R63, RZ, RZ, -R63 ;  /* 0x000000ffff3fe224 */ /* 0x000fe200078e0a3f */
[C---:B------:R-:W-:Y:S01]  /*14d0*/  ISETP.GT.U32.AND P6, PT, R4.reuse, R35, PT ;  /* 0x000000230400720c */ /* 0x040fe20003fc4070 */
[--C-:B------:R-:W-:Y:S01]  /*14e0*/  @!P3 IMAD.IADD R37, R37, 0x1, -R4.reuse ;  /* 0x000000012525b824 */ /* 0x100fe200078e0a04 */
[C---:B------:R-:W-:Y:S01]  /*14f0*/  ISETP.GT.U32.AND P3, PT, R4.reuse, R9, PT ;  /* 0x000000090400720c */ /* 0x040fe20003f64070 */
[----:B------:R-:W-:Y:S01]  /*1500*/  @!P2 IMAD.MOV R21, RZ, RZ, -R21 ;  /* 0x000000ffff15a224 */ /* 0x000fe200078e0a15 */
[C---:B------:R-:W-:Y:S01]  /*1510*/  ISETP.GT.U32.AND P2, PT, R4.reuse, R31, PT ;  /* 0x0000001f0400720c */ /* 0x040fe20003f44070 */
[----:B------:R-:W-:Y:S01]  /*1520*/  @!P4 IMAD.MOV R17, RZ, RZ, -R17 ;  /* 0x000000ffff11c224 */ /* 0x000fe200078e0a11 */
[----:B------:R-:W-:Y:S01]  /*1530*/  ISETP.GT.U32.AND P4, PT, R4, R37, PT ;  /* 0x000000250400720c */ /* 0x000fe20003f84070 */
[----:B------:R-:W-:Y:S01]  /*1540*/  @!P5 IMAD.MOV R25, RZ, RZ, -R25 ;  /* 0x000000ffff19d224 */ /* 0x000fe200078e0a19 */
[----:B------:R-:W-:Y:S01]  /*1550*/  ISETP.GE.AND P5, PT, R38, RZ, PT ;  /* 0x000000ff2600720c */ /* 0x000fe20003fa6270 */
[--C-:B------:R-:W-:Y:S01]  /*1560*/  @!P1 IMAD.IADD R27, R27, 0x1, -R4.reuse ;  /* 0x000000011b1b9824 */ /* 0x100fe200078e0a04 */
        /* <DEDUP_REMOVED lines=9> */
[----:B------:R-:W-:Y:S01]  /*1600*/  @!P4 IMAD.IADD R37, R37, 0x1, -R4 ;  /* 0x000000012525c824 */ /* 0x000fe200078e0a04 */
[----:B------:R-:W-:Y:S01]  /*1610*/  ISETP.NE.AND P4, PT, R33, RZ, PT ;  /* 0x000000ff2100720c */ /* 0x000fe20003f85270 */
[----:B------:R-:W-:Y:S01]  /*1620*/  IMAD R143, R143, UR4, RZ ;  /* 0x000000048f8f7c24 */ /* 0x000fe2000f8e02ff */
[----:B------:R-:W-:Y:S01]  /*1630*/  LOP3.LUT R4, RZ, R33, RZ, 0x33, !PT ;  /* 0x00000021ff047212 */ /* 0x000fe200078e33ff */
[----:B------:R-:W-:Y:S01]  /*1640*/  @!P1 IMAD.MOV R9, RZ, RZ, -R9 ;  /* 0x000000ffff099224 */ /* 0x000fe200078e0a09 */
[----:B------:R-:W-:Y:S01]  /*1650*/  LEA R70, P1, R142, UR14, 0x2 ;  /* 0x0000000e8e467c11 */ /* 0x000fe2000f8210ff */
[----:B------:R-:W-:Y:S01]  /*1660*/  @!P0 IMAD.MOV R31, RZ, RZ, -R31 ;  /* 0x000000ffff1f8224 */ /* 0x000fe200078e0a1f */
[C---:B------:R-:W-:Y:S01]  /*1670*/  SEL R18, R4.reuse, R21, !P4 ;  /* 0x0000001504127207 */ /* 0x040fe20006000000 */
[----:B------:R-:W-:Y:S01]  /*1680*/  @!P6 IMAD.MOV R37, RZ, RZ, -R37 ;  /* 0x000000ffff25e224 */ /* 0x000fe200078e0a25 */
[C---:B------:R-:W-:Y:S01]  /*1690*/  LEA R21, P0, R143.reuse, UR12, 0x2 ;  /* 0x0000000c8f157c11 */ /* 0x040fe2000f8010ff */
[----:B------:R-:W-:Y:S01]  /*16a0*/  @!P5 IMAD.MOV R27, RZ, RZ, -R27 ;  /* 0x000000ffff1bd224 */ /* 0x000fe200078e0a1b */
[C---:B------:R-:W-:Y:S01]  /*16b0*/  SEL R16, R4.reuse, R9, !P4 ;  /* 0x0000000904107207 */ /* 0x040fe20006000000 */
[----:B------:R-:W-:Y:S01]  /*16c0*/  @!P3 IMAD.MOV R29, RZ, RZ, -R29 ;  /* 0x000000ffff1db224 */ /* 0x000fe200078e0a1d */
[----:B------:R-:W-:Y:S01]  /*16d0*/  SEL R60, R4, R37, !P4 ;  /* 0x00000025043c7207 */ /* 0x000fe20006000000 */
[----:B------:R-:W-:Y:S01]  /*16e0*/  @!P2 IMAD.MOV R35, RZ, RZ, -R35 ;  /* 0x000000ffff23a224 */ /* 0x000fe200078e0a23 */
[----:B------:R-:W-:Y:S01]  /*16f0*/  LEA.HI.X.SX32 R9, R143, UR13, 0x2, P0 ;  /* 0x0000000d8f097c11 */ /* 0x000fe200080f16ff */
[----:B------:R-:W-:Y:S01]  /*1700*/  IMAD.SHL.U32 R132, R36, 0x4, RZ ;  /* 0x0000000424847824 */ /* 0x000fe200078e00ff */
[----:B------:R-:W-:Y:S01]  /*1710*/  SGXT.U32 R37, R6, 0x1 ;  /* 0x000000010625781a */ /* 0x000fe20000000000 */
[----:B------:R-:W-:Y:S01]  /*1720*/  USHF.L.U32 UR4, UR8, 0x15, URZ ;  /* 0x0000001508047899 */ /* 0x000fe200080006ff */
[----:B------:R-:W-:-:S02]  /*1730*/  ISETP.GT.AND P0, PT, R141, 0x1f, PT ;  /* 0x0000001f8d00780c */ /* 0x000fc40003f04270 */
[----:B------:R-:W-:Y:S01]  /*1740*/  LEA.HI.X.SX32 R68, R142, UR15, 0x2, P1 ;  /* 0x0000000f8e447c11 */ /* 0x000fe200088f16ff */
[C---:B------:R-:W-:Y:S01]  /*1750*/  IMAD R137, R37.reuse, UR24, RZ ;  /* 0x0000001825897c24 */ /* 0x040fe2000f8e02ff */
[C---:B------:R-:W-:Y:S01]  /*1760*/  ISETP.GE.AND P1, PT, R37.reuse, R144, PT ;  /* 0x000000902500720c */ /* 0x040fe20003f26270 */
[----:B------:R-:W-:Y:S01]  /*1770*/  ULOP3.LUT UR4, UR4, 0x600000, URZ, 0xc0, !UPT ;  /* 0x0060000004047892 */ /* 0x000fe2000f8ec0ff */
[----:B------:R-:W-:Y:S01]  /*1780*/  SEL R20, RZ, 0x4, !P0 ;  /* 0x00000004ff147807 */ /* 0x000fe20004000000 */
[----:B------:R-:W-:Y:S01]  /*1790*/  IMAD R136, R136, 0x2, R137 ;  /* 0x0000000288887824 */ /* 0x000fe200078e0289 */
[C---:B------:R-:W-:Y:S02]  /*17a0*/  SEL R19, R4.reuse, R17, !P4 ;  /* 0x0000001104137207 */ /* 0x040fe40006000000 */
[----:B------:R-:W-:Y:S02]  /*17b0*/  LOP3.LUT R138, R37, 0x6, RZ, 0xfc, !PT ;  /* 0x00000006258a7812 */ /* 0x000fe400078efcff */
[----:B------:R-:W-:-:S02]  /*17c0*/  SEL R24, R4, R11, !P4 ;  /* 0x0000000b04187207 */ /* 0x000fc40006000000 */
[C---:B------:R-:W-:Y:S02]  /*17d0*/  SEL R64, R4.reuse, R13, !P4 ;  /* 0x0000000d04407207 */ /* 0x040fe40006000000 */
[C---:B------:R-:W-:Y:S02]  /*17e0*/  SEL R23, R4.reuse, R15, !P4 ;  /* 0x0000000f04177207 */ /* 0x040fe40006000000 */
[C---:B------:R-:W-:Y:S02]  /*17f0*/  SEL R65, R4.reuse, R7, !P4 ;  /* 0x0000000704417207 */ /* 0x040fe40006000000 */
[C---:B------:R-:W-:Y:S02]  /*1800*/  SEL R62, R4.reuse, R5, !P4 ;  /* 0x00000005043e7207 */ /* 0x040fe40006000000 */
[C---:B------:R-:W-:Y:S02]  /*1810*/  SEL R63, R4.reuse, R63, !P4 ;  /* 0x0000003f043f7207 */ /* 0x040fe40006000000 */
[----:B------:R-:W-:-:S02]  /*1820*/  SEL R17, R4, R25, !P4 ;  /* 0x0000001904117207 */ /* 0x000fc40006000000 */
[C---:B------:R-:W-:Y:S02]  /*1830*/  SEL R66, R4.reuse, R27, !P4 ;  /* 0x0000001b04427207 */ /* 0x040fe40006000000 */
[C---:B------:R-:W-:Y:S02]  /*1840*/  SEL R67, R4.reuse, R29, !P4 ;  /* 0x0000001d04437207 */ /* 0x040fe40006000000 */
[C---:B------:R-:W-:Y:S02]  /*1850*/  SEL R61, R4.reuse, R31, !P4 ;  /* 0x0000001f043d7207 */ /* 0x040fe40006000000 */
[C---:B------:R-:W-:Y:S02]  /*1860*/  SEL R71, R4.reuse, R35, !P4 ;  /* 0x0000002304477207 */ /* 0x040fe40006000000 */
[----:B------:R-:W-:Y:S02]  /*1870*/  SEL R69, R4, R69, !P4 ;  /* 0x0000004504457207 */ /* 0x000fe40006000000 */
[----:B------:R-:W-:-:S02]  /*1880*/  SEL R4, R20, RZ, !P1 ;  /* 0x000000ff14047207 */ /* 0x000fc40004800000 */
[C---:B------:R-:W-:Y:S02]  /*1890*/  LOP3.LUT R140, R37.reuse, 0x2, RZ, 0xfc, !PT ;  /* 0x00000002258c7812 */ /* 0x040fe400078efcff */
[----:B------:R-:W-:Y:S02]  /*18a0*/  LOP3.LUT R139, R37, 0x4, RZ, 0xfc, !PT ;  /* 0x00000004258b7812 */ /* 0x000fe400078efcff */
[-C--:B------:R-:W-:Y:S02]  /*18b0*/  ISETP.GE.AND P3, PT, R138, R144.reuse, PT ;  /* 0x000000908a00720c */ /* 0x080fe40003f66270 */
[----:B------:R-:W-:Y:S02]  /*18c0*/  ISETP.NE.U32.AND P6, PT, R4, RZ, PT ;  /* 0x000000ff0400720c */ /* 0x000fe40003fc5070 */
[-C--:B------:R-:W-:Y:S02]  /*18d0*/  ISETP.GE.AND P0, PT, R140, R144.reuse, PT ;  /* 0x000000908c00720c */ /* 0x080fe40003f06270 */
[----:B------:R-:W-:-:S02]  /*18e0*/  ISETP.GE.AND P2, PT, R139, R144, PT ;  /* 0x000000908b00720c */ /* 0x000fc40003f46270 */
[----:B------:R-:W-:Y:S02]  /*18f0*/  LOP3.LUT R4, R0, 0x60, RZ, 0xc0, !PT ;  /* 0x0000006000047812 */ /* 0x000fe400078ec0ff */
[C---:B------:R-:W-:Y:S02]  /*1900*/  SEL R7, R20.reuse, RZ, !P3 ;  /* 0x000000ff14077207 */ /* 0x040fe40005800000 */
[----:B------:R-:W-:Y:S02]  /*1910*/  LOP3.LUT R135, R37, 0x8, RZ, 0xfc, !PT ;  /* 0x0000000825877812 */ /* 0x000fe400078efcff */
[C---:B------:R-:W-:Y:S02]  /*1920*/  SEL R5, R20.reuse, RZ, !P0 ;  /* 0x000000ff14057207 */ /* 0x040fe40004000000 */
[----:B------:R-:W-:Y:S02]  /*1930*/  SEL R6, R20, RZ, !P2 ;  /* 0x000000ff14067207 */ /* 0x000fe40005000000 */
[----:B------:R-:W-:-:S02]  /*1940*/  SHF.R.U32.HI R13, RZ, 0x1, R4 ;  /* 0x00000001ff0d7819 */ /* 0x000fc40000011604 */
[----:B------:R-:W-:Y:S01]  /*1950*/  ISETP.NE.U32.AND P1, PT, R7, RZ, PT ;  /* 0x000000ff0700720c */ /* 0x000fe20003f25070 */
[----:B------:R-:W-:Y:S01]  /*1960*/  IMAD.U32 R7, RZ, RZ, UR24 ;  /* 0x00000018ff077e24 */ /* 0x000fe2000f8e00ff */
[----:B------:R-:W-:Y:S02]  /*1970*/  LEA R4, P2, R137, R21, 0x2 ;  /* 0x0000001589047211 */ /* 0x000fe400078410ff */
[----:B------:R-:W-:Y:S01]  /*1980*/  ISETP.GE.AND P3, PT, R135, R144, PT ;  /* 0x000000908700720c */ /* 0x000fe20003f66270 */
[----:B------:R-:W-:Y:S01]  /*1990*/  IMAD R134, R7, 0x2, R136 ;  /* 0x0000000207867824 */ /* 0x000fe200078e0288 */
[----:B------:R-:W-:Y:S02]  /*19a0*/  LOP3.LUT R133, R37, 0xa, RZ, 0xfc, !PT ;  /* 0x0000000a25857812 */ /* 0x000fe400078efcff */
[----:B------:R-:W-:Y:S02]  /*19b0*/  ISETP.NE.U32.AND P5, PT, R5, RZ, PT ;  /* 0x000000ff0500720c */ /* 0x000fe40003fa5070 */
[----:B------:R-:W-:-:S02]  /*19c0*/  ISETP.NE.U32.AND P4, PT, R6, RZ, PT ;  /* 0x000000ff0600720c */ /* 0x000fc40003f85070 */
[----:B------:R-:W-:Y:S02]  /*19d0*/  LEA.HI.X.SX32 R5, R137, R9, 0x2, P2 ;  /* 0x0000000989057211 */ /* 0x000fe400010f16ff */
[----:B------:R-:W-:Y:S02]  /*19e0*/  LEA R6, P2, R136, R21, 0x2 ;  /* 0x0000001588067211 */ /* 0x000fe400078410ff */
[----:B------:R-:W-:Y:S02]  /*19f0*/  SEL R12, R20, RZ, !P3 ;  /* 0x000000ff140c7207 */ /* 0x000fe40005800000 */
[----:B------:R-:W-:Y:S02]  /*1a00*/  LOP3.LUT R11, R0, 0x40, RZ, 0xc0, !PT ;  /* 0x00000040000b7812 */ /* 0x000fe400078ec0ff */
[----:B------:R-:W-:Y:S02]  /*1a10*/  ISETP.GE.AND P3, PT, R133, R144, PT ;  /* 0x000000908500720c */ /* 0x000fe40003f66270 */
[----:B------:R-:W-:-:S02]  /*1a20*/  LEA.HI.X.SX32 R7, R136, R9, 0x2, P2 ;  /* 0x0000000988077211 */ /* 0x000fc400010f16ff */
[----:B------:R-:W-:Y:S02]  /*1a30*/  LOP3.LUT R132, R132, R13, RZ, 0x3c, !PT ;  /* 0x0000000d84847212 */ /* 0x000fe400078e3cff */
[----:B------:R-:W-:Y:S02]  /*1a40*/  ISETP.NE.U32.AND P0, PT, R36, RZ, PT ;  /* 0x000000ff2400720c */ /* 0x000fe40003f05070 */
[----:B------:R-:W-:Y:S02]  /*1a50*/  LEA R10, P2, R134, R21, 0x2 ;  /* 0x00000015860a7211 */ /* 0x000fe400078410ff */
[----:B------:R-:W-:Y:S02]  /*1a60*/  LEA.HI R130, R11, R130, RZ, 0x1c ;  /* 0x000000820b827211 */ /* 0x000fe400078fe0ff */
[----:B------:R-:W-:Y:S01]  /*1a70*/  SEL R13, R20, RZ, !P3 ;  /* 0x000000ff140d7207 */ /* 0x000fe20005800000 */
[----:B------:R-:W-:Y:S08]  /*1a80*/  BRA.U UP0, `(.L_x_5) ;  /* 0x0000000100187547 */ /* 0x000ff0000b800000 */
[----:B------:R-:W-:Y:S01]  /*1a90*/  ELECT P3, URZ, PT ;  /* 0x0000000000ff782f */ /* 0x000fe20003860000 */
[----:B------:R-:W-:Y:S01]  /*1aa0*/  IMAD.MOV.U32 R8, RZ, RZ, 0x1 ;  /* 0x00000001ff087424 */ /* 0x000fe200078e00ff */
[----:B------:R-:W-:Y:S01]  /*1ab0*/  UMOV UR6, 0x40 ;  /* 0x0000004000067882 */ /* 0x000fe20000000000 */
[----:B------:R-:W-:Y:S01]  /*1ac0*/  UVIRTCOUNT.DEALLOC.SMPOOL 0x80 ;  /* 0x000000800000784c */ /* 0x000fe20000000000 */
[----:B------:R-:W-:-:S09]  /*1ad0*/  ULEA UR6, UR5, UR6, 0x18 ;  /* 0x0000000605067291 */ /* 0x000fd2000f8ec0ff */
[----:B------:R1:W-:Y:S03]  /*1ae0*/  @P3 STS.U8 [UR6], R8 ;  /* 0x00000008ff003988 */ /* 0x0003e60008000006 */
.L_x_5:
[----:B------:R-:W-:Y:S01]  /*1af0*/  UIADD3 UR11, UPT, UPT, UR26, UR4, URZ ;  /* 0x000000041a0b7290 */ /* 0x000fe2000fffe0ff */
[C---:B------:R-:W-:Y:S01]  /*1b00*/  LOP3.LUT R128, R130.reuse, 0x10, RZ, 0x3c, !PT ;  /* 0x0000001082807812 */ /* 0x040fe200078e3cff */
[----:B------:R-:W-:Y:S01]  /*1b10*/  VOTEU.ALL UP1, P0 ;  /* 0x0000000000ff7886 */ /* 0x000fe20000020000 */
[----:B------:R-:W-:Y:S01]  /*1b20*/  UIADD3 UR16, UPT, UPT, UR10, 0xc000, URZ ;  /* 0x0000c0000a107890 */ /* 0x000fe2000fffe0ff */
[----:B------:R-:W-:Y:S01]  /*1b30*/  IMAD.U32 R127, RZ, RZ, UR24 ;  /* 0x00000018ff7f7e24 */ /* 0x000fe2000f8e00ff */
[----:B------:R-:W-:Y:S01]  /*1b40*/  VOTEU.ALL UP2, P0 ;  /* 0x0000000000ff7886 */ /* 0x000fe20000040000 */
[----:B------:R-:W-:Y:S01]  /*1b50*/  VIADD R131, R130, UR10 ;  /* 0x0000000a82837c36 */ /* 0x000fe20008000000 */
[----:B------:R-:W-:-:S04]  /*1b60*/  @!UP1 UIADD3 UR14, UPT, UPT, -UR7, 0x100000, URZ ;  /* 0x00100000070e9890 */ /* 0x000fc8000fffe1ff */
[----:B------:R-:W-:Y:S02]  /*1b70*/  @!UP1 USHF.L.U32 UR15, UR14, 0xb, URZ ;  /* 0x0000000b0e0f9899 */ /* 0x000fe400080006ff */
[----:B------:R-:W-:Y:S01]  /*1b80*/  @!UP1 USHF.L.U32 UR14, UR14, 0x1, URZ ;  /* 0x000000010e0e9899 */ /* 0x000fe200080006ff */
[----:B------:R-:W-:Y:S01]  /*1b90*/  VIADD R129, R128, UR10 ;  /* 0x0000000a80817c36 */ /* 0x000fe20008000000 */
[----:B------:R-:W-:Y:S01]  /*1ba0*/  STTM.16dp32bit_t0_t15.x32 tmem[UR11], RZ ;  /* 0x000000ff000079ed */ /* 0x000fe20008a8000b */
[----:B------:R-:W-:Y:S01]  /*1bb0*/  STTM.16dp32bit_t16_t31.x32 tmem[UR11+0x20], RZ ;  /* 0x000020ff000079ed */ /* 0x000fe20008aa000b */
[----:B------:R-:W2:Y:S01]  /*1bc0*/  FENCE.VIEW.ASYNC.T ;  /* 0x00000000000073c6 */ /* 0x000ea20000000200 */
[----:B------:R-:W-:-:S04]  /*1bd0*/  @!UP1 UIADD3 UR4, UPT, UPT, -UR7, 0x100000, URZ ;  /* 0x0010000007049890 */ /* 0x000fc8000fffe1ff */
[----:B------:R-:W-:Y:S02]  /*1be0*/  @!UP1 USHF.L.U32 UR5, UR4, 0xb, URZ ;  /* 0x0000000b04059899 */ /* 0x000fe400080006ff */
[----:B------:R-:W-:Y:S01]  /*1bf0*/  @!UP1 USHF.L.U32 UR4, UR4, 0x1, URZ ;  /* 0x0000000104049899 */ /* 0x000fe200080006ff */
[----:B--2---:R-:W-:Y:S01]  /*1c00*/  BAR.SYNC.DEFER_BLOCKING 0x0 ;  /* 0x0000000000007b1d */ /* 0x004fe20000010000 */
[----:B------:R-:W-:Y:S01]  /*1c10*/  LEA.HI.X.SX32 R11, R134, R9, 0x2, P2 ;  /* 0x00000009860b7211 */ /* 0x000fe200010f16ff */
[----:B------:R-:W-:Y:S01]  /*1c20*/  IMAD.U32 R59, RZ, RZ, UR17 ;  /* 0x00000011ff3b7e24 */ /* 0x000fe2000f8e00ff */
[----:B------:R-:W-:Y:S01]  /*1c30*/  LOP3.LUT R126, R37, 0xc, RZ, 0xfc, !PT ;  /* 0x0000000c257e7812 */ /* 0x000fe200078efcff */
[----:B------:R-:W-:Y:S01]  /*1c40*/  IMAD R127, R127, 0x2, R134 ;  /* 0x000000027f7f7824 */ /* 0x000fe200078e0286 */
[----:B------:R-:W-:Y:S01]  /*1c50*/  ISETP.NE.U32.AND P3, PT, R13, RZ, PT ;  /* 0x000000ff0d00720c */ /* 0x000fe20003f65070 */
[----:B------:R-:W-:Y:S01]  /*1c60*/  UMOV UR12, UR16 ;  /* 0x00000010000c7c82 */ /* 0x000fe20008000000 */
[----:B------:R-:W-:Y:S01]  /*1c70*/  VOTEU.ALL UP1, P0 ;  /* 0x0000000000ff7886 */ /* 0x000fe20000020000 */
[----:B------:R-:W-:Y:S01]  /*1c80*/  IMAD.U32 R124, RZ, RZ, UR24 ;  /* 0x00000018ff7c7e24 */ /* 0x000fe2000f8e00ff */
[----:B------:R-:W-:Y:S01]  /*1c90*/  LOP3.LUT R125, R37, 0xe, RZ, 0xfc, !PT ;  /* 0x0000000e257d7812 */ /* 0x000fe200078efcff */
[----:B------:R-:W-:Y:S01]  /*1ca0*/  IMAD.WIDE R58, R59, 0x4, R4 ;  /* 0x000000043b3a7825 */ /* 0x000fe200078e0204 */
[C---:B------:R-:W-:Y:S01]  /*1cb0*/  LOP3.LUT R123, R37.reuse, 0x10, RZ, 0xfc, !PT ;  /* 0x00000010257b7812 */ /* 0x040fe200078efcff */
[----:B------:R-:W-:Y:S01]  /*1cc0*/  USHF.L.U32 UR18, UR25, 0x5, URZ ;  /* 0x0000000519127899 */ /* 0x000fe200080006ff */
[----:B------:R-:W-:Y:S01]  /*1cd0*/  ISETP.NE.U32.AND P2, PT, R12, RZ, PT ;  /* 0x000000ff0c00720c */ /* 0x000fe20003f45070 */
[----:B------:R-:W-:Y:S01]  /*1ce0*/  IMAD.U32 R57, RZ, RZ, UR17 ;  /* 0x00000011ff397e24 */ /* 0x000fe2000f8e00ff */
[----:B------:R-:W-:Y:S01]  /*1cf0*/  LOP3.LUT R49, R130, 0x20, RZ, 0x3c, !PT ;  /* 0x0000002082317812 */ /* 0x000fe200078e3cff */
[----:B------:R-:W-:Y:S01]  /*1d00*/  IMAD R124, R124, 0x2, R127 ;  /* 0x000000027c7c7824 */ /* 0x000fe200078e027f */
[C---:B------:R-:W-:Y:S01]  /*1d10*/  LOP3.LUT R47, R37.reuse, 0x12, RZ, 0xfc, !PT ;  /* 0x00000012252f7812 */ /* 0x040fe200078efcff */
[----:B------:R-:W-:Y:S01]  /*1d20*/  IMAD.U32 R13, RZ, RZ, UR24 ;  /* 0x00000018ff0d7e24 */ /* 0x000fe2000f8e00ff */
[----:B------:R-:W-:Y:S01]  /*1d30*/  LOP3.LUT R46, R37, 0x14, RZ, 0xfc, !PT ;  /* 0x00000014252e7812 */ /* 0x000fe200078efcff */
[----:B------:R-:W-:Y:S01]  /*1d40*/  IMAD.WIDE R56, R57, 0x4, R6 ;  /* 0x0000000439387825 */ /* 0x000fe200078e0206 */
[----:B------:R-:W-:Y:S01]  /*1d50*/  LOP3.LUT R44, R37, 0x16, RZ, 0xfc, !PT ;  /* 0x00000016252c7812 */ /* 0x000fe200078efcff */
[----:B------:R-:W-:Y:S01]  /*1d60*/  USHF.R.S32.HI UR19, URZ, 0x1f, UR17 ;  /* 0x0000001fff137899 */ /* 0x000fe20008011411 */
[C---:B------:R-:W-:Y:S01]  /*1d70*/  LOP3.LUT R41, R130.reuse, 0x30, RZ, 0x3c, !PT ;  /* 0x0000003082297812 */ /* 0x040fe200078e3cff */
[----:B------:R-:W2:Y:S02]  /*1d80*/  FENCE.VIEW.ASYNC.S ;  /* 0x00000000000073c6 */ /* 0x000ea40000000000 */
[----:B--2---:R-:W2:Y:S02]  /*1d90*/  @!UP1 SYNCS.EXCH.64 URZ, [UR12], UR14 ;  /* 0x0000000e0cff95b2 */ /* 0x004ea40008000100 */
[----:B--2---:R-:W-:Y:S01]  /*1da0*/  BAR.SYNC.DEFER_BLOCKING 0x0 ;  /* 0x0000000000007b1d */ /* 0x004fe20000010000 */
[----:B------:R-:W-:Y:S01]  /*1db0*/  IMAD.U32 R53, RZ, RZ, UR17 ;  /* 0x00000011ff357e24 */ /* 0x000fe2000f8e00ff */
[C---:B------:R-:W-:Y:S01]  /*1dc0*/  LOP3.LUT R34, R130.reuse, 0x40, RZ, 0x3c, !PT ;  /* 0x0000004082227812 */ /* 0x040fe200078e3cff */
[----:B------:R-:W-:Y:S01]  /*1dd0*/  IMAD R122, R13, 0x2, R124 ;  /* 0x000000020d7a7824 */ /* 0x000fe200078e027c */
[----:B------:R-:W-:Y:S01]  /*1de0*/  LOP3.LUT R32, R37, 0x18, RZ, 0xfc, !PT ;  /* 0x0000001825207812 */ /* 0x000fe200078efcff */
[----:B------:R-:W-:Y:S01]  /*1df0*/  IMAD.WIDE R52, R53, 0x4, R10 ;  /* 0x0000000435347825 */ /* 0x000fe200078e020a */
[----:B------:R-:W-:Y:S01]  /*1e00*/  LOP3.LUT R31, R37, 0x1a, RZ, 0xfc, !PT ;  /* 0x0000001a251f7812 */ /* 0x000fe200078efcff */
[----:B------:R-:W-:Y:S01]  /*1e10*/  USHF.L.U32 UR27, UR17, 0x2, URZ ;  /* 0x00000002111b7899 */ /* 0x000fe200080006ff */
[C---:B------:R-:W-:Y:S01]  /*1e20*/  LOP3.LUT R29, R130.reuse, 0x50, RZ, 0x3c, !PT ;  /* 0x00000050821d7812 */ /* 0x040fe200078e3cff */
[----:B------:R-:W-:Y:S01]  /*1e30*/  IMAD.U32 R45, RZ, RZ, UR24 ;  /* 0x00000018ff2d7e24 */ /* 0x000fe2000f8e00ff */
[----:B------:R-:W-:Y:S01]  /*1e40*/  LOP3.LUT R27, R130, 0x60, RZ, 0x3c, !PT ;  /* 0x00000060821b7812 */ /* 0x000fe200078e3cff */
[----:B------:R-:W-:Y:S01]  /*1e50*/  VIADD R48, R49, UR10 ;  /* 0x0000000a31307c36 */ /* 0x000fe20008000000 */
[----:B------:R-:W-:Y:S01]  /*1e60*/  LOP3.LUT R30, R37, 0x1c, RZ, 0xfc, !PT ;  /* 0x0000001c251e7812 */ /* 0x000fe200078efcff */
[----:B------:R-:W-:Y:S01]  /*1e70*/  IMAD R45, R45, 0x2, R122 ;  /* 0x000000022d2d7824 */ /* 0x000fe200078e027a */
[----:B------:R-:W-:-:S02]  /*1e80*/  USHF.L.U64.HI UR28, UR17, 0x2, UR19 ;  /* 0x00000002111c7899 */ /* 0x000fc40008010213 */
[----:B------:R-:W-:Y:S01]  /*1e90*/  IMAD.U32 R117, RZ, RZ, UR17 ;  /* 0x00000011ff757e24 */ /* 0x000fe2000f8e00ff */
[----:B------:R-:W-:Y:S01]  /*1ea0*/  USHF.R.S32.HI UR20, URZ, 0x1f, UR18 ;  /* 0x0000001fff147899 */ /* 0x000fe20008011412 */
[----:B------:R-:W-:Y:S01]  /*1eb0*/  IMAD.U32 R42, RZ, RZ, UR24 ;  /* 0x00000018ff2a7e24 */ /* 0x000fe2000f8e00ff */
[----:B------:R-:W-:Y:S01]  /*1ec0*/  USHF.L.U32 UR29, UR18, 0x2, URZ ;  /* 0x00000002121d7899 */ /* 0x000fe200080006ff */
[----:B------:R-:W-:Y:S01]  /*1ed0*/  IMAD.U32 R55, RZ, RZ, UR17 ;  /* 0x00000011ff377e24 */ /* 0x000fe2000f8e00ff */
[----:B------:R-:W-:Y:S01]  /*1ee0*/  USHF.L.U64.HI UR30, UR18, 0x2, UR20 ;  /* 0x00000002121e7899 */ /* 0x000fe20008010214 */
[----:B------:R-:W-:Y:S02]  /*1ef0*/  IMAD.U32 R51, RZ, RZ, UR17 ;  /* 0x00000011ff337e24 */ /* 0x000fe4000f8e00ff */
[----:B------:R-:W-:Y:S01]  /*1f00*/  IMAD.U32 R35, RZ, RZ, UR24 ;  /* 0x00000018ff237e24 */ /* 0x000fe2000f8e00ff */
[----:B------:R2:W3:Y:S02]  /*1f10*/  @!UP2 SYNCS.EXCH.64 URZ, [UR10+0xc008], UR4 ;  /* 0x00c008040affa5b2 */ /* 0x0004e40008000100 */
[----:B------:R-:W-:Y:S01]  /*1f20*/  @!PT LDS RZ, [RZ] ;  /* 0x00000000fffff984 */ /* 0x000fe20000000800 */
[----:B------:R-:W-:Y:S01]  /*1f30*/  @!PT LDS RZ, [RZ] ;  /* 0x00000000fffff984 */ /* 0x000fe20000000800 */
[----:B------:R-:W-:Y:S01]  /*1f40*/  @!PT LDS RZ, [RZ] ;  /* 0x00000000fffff984 */ /* 0x000fe20000000800 */
[----:B---3--:R3:W-:Y:S01]  /*1f50*/  LDGSTS.E [R131], desc[UR22][R4.64], P6 ;  /* 0x0000000004837fae */ /* 0x0087e2000b1a1016 */
[----:B------:R-:W-:-:S02]  /*1f60*/  VIADD R39, R41, UR10 ;  /* 0x0000000a29277c36 */ /* 0x000fc40008000000 */
[----:B------:R-:W-:Y:S01]  /*1f70*/  IMAD.U32 R121, RZ, RZ, UR17 ;  /* 0x00000011ff797e24 */ /* 0x000fe2000f8e00ff */
[----:B------:R4:W-:Y:S01]  /*1f80*/  LDGSTS.E [R131+0x8], desc[UR22][R6.64], P5 ;  /* 0x0000800006837fae */ /* 0x0009e2000a9a1016 */
[-C--:B------:R-:W-:Y:S01]  /*1f90*/  ISETP.GE.AND P5, PT, R126, R144.reuse, PT ;  /* 0x000000907e00720c */ /* 0x080fe20003fa6270 */
[----:B------:R-:W-:Y:S02]  /*1fa0*/  IMAD.U32 R119, RZ, RZ, UR17 ;  /* 0x00000011ff777e24 */ /* 0x000fe4000f8e00ff */
[----:B------:R5:W-:Y:S01]  /*1fb0*/  LDGSTS.E [R129], desc[UR22][R10.64], P4 ;  /* 0x000000000a817fae */ /* 0x000be2000a1a1016 */
[----:B-1----:R-:W-:Y:S01]  /*1fc0*/  SEL R8, R20, RZ, !P5 ;  /* 0x000000ff14087207 */ /* 0x002fe20006800000 */
[----:B------:R-:W-:Y:S01]  /*1fd0*/  IMAD.U32 R15, RZ, RZ, UR24 ;  /* 0x00000018ff0f7e24 */ /* 0x000fe2000f8e00ff */
[-C--:B------:R-:W-:Y:S01]  /*1fe0*/  ISETP.GE.AND P5, PT, R123, R144.reuse, PT ;  /* 0x000000907b00720c */ /* 0x080fe20003fa6270 */
[----:B------:R-:W-:Y:S01]  /*1ff0*/  VIADD R33, R34, UR10 ;  /* 0x0000000a22217c36 */ /* 0x000fe20008000000 */
[-C--:B---3--:R-:W-:Y:S01]  /*2000*/  LEA R4, P4, R127, R21.reuse, 0x2 ;  /* 0x000000157f047211 */ /* 0x088fe200078810ff */
[----:B------:R-:W-:Y:S01]  /*2010*/  IMAD.U32 R91, RZ, RZ, UR17 ;  /* 0x00000011ff5b7e24 */ /* 0x000fe2000f8e00ff */
[----:B--2---:R-:W1:Y:S01]  /*2020*/  LDCU UR4, c[0x0][0x3b0] ;  /* 0x00007600ff0477ac */ /* 0x004e620008000800 */
[----:B----4-:R-:W-:Y:S01]  /*2030*/  LEA R6, P6, R124, R21, 0x2 ;  /* 0x000000157c067211 */ /* 0x010fe200078c10ff */
[----:B------:R-:W-:Y:S01]  /*2040*/  VIADD R28, R29, UR10 ;  /* 0x0000000a1d1c7c36 */ /* 0x000fe20008000000 */
[-C--:B------:R-:W-:Y:S01]  /*2050*/  LEA.HI.X.SX32 R5, R127, R9.reuse, 0x2, P4 ;  /* 0x000000097f057211 */ /* 0x080fe200020f16ff */
[----:B------:R-:W-:Y:S01]  /*2060*/  VIADD R146, R144, 0xffffffe0 ;  /* 0xffffffe090927836 */ /* 0x000fe20000000000 */
[----:B------:R-:W-:Y:S01]  /*2070*/  ISETP.GE.AND P4, PT, R125, R144, PT ;  /* 0x000000907d00720c */ /* 0x000fe20003f86270 */
[----:B------:R-:W-:Y:S01]  /*2080*/  IMAD.U32 R97, RZ, RZ, UR17 ;  /* 0x00000011ff617e24 */ /* 0x000fe2000f8e00ff */
[----:B------:R-:W-:Y:S01]  /*2090*/  LEA.HI.X.SX32 R7, R124, R9, 0x2, P6 ;  /* 0x000000097c077211 */ /* 0x000fe200030f16ff */
[----:B------:R2:W-:Y:S01]  /*20a0*/  LDGSTS.E [R129+0x8], desc[UR22][R4.64], P1 ;  /* 0x0000800004817fae */ /* 0x0005e200089a1016 */
[----:B------:R-:W-:Y:S01]  /*20b0*/  SEL R12, R20, RZ, !P4 ;  /* 0x000000ff140c7207 */ /* 0x000fe20006000000 */
[----:B------:R-:W-:Y:S01]  /*20c0*/  IMAD.WIDE R54, R55, 0x4, R4 ;  /* 0x0000000437367825 */ /* 0x000fe200078e0204 */
[----:B-----5:R-:W-:Y:S01]  /*20d0*/  LEA R10, P6, R122, R21, 0x2 ;  /* 0x000000157a0a7211 */ /* 0x020fe200078c10ff */
[----:B------:R3:W-:Y:S01]  /*20e0*/  LDGSTS.E [R48], desc[UR22][R6.64], P2 ;  /* 0x0000000006307fae */ /* 0x0007e200091a1016 */
[----:B------:R-:W-:Y:S01]  /*20f0*/  ISETP.NE.U32.AND P4, PT, R8, RZ, PT ;  /* 0x000000ff0800720c */ /* 0x000fe20003f85070 */
[----:B------:R-:W-:Y:S01]  /*2100*/  IMAD.WIDE R50, R51, 0x4, R6 ;  /* 0x0000000433327825 */ /* 0x000fe200078e0206 */
[----:B------:R-:W-:-:S02]  /*2110*/  SEL R8, R20, RZ, !P5 ;  /* 0x000000ff14087207 */ /* 0x000fc40006800000 */
[----:B------:R-:W-:Y:S01]  /*2120*/  LEA.HI.X.SX32 R11, R122, R9, 0x2, P6 ;  /* 0x000000097a0b7211 */ /* 0x000fe200030f16ff */
[----:B------:R-:W-:Y:S01]  /*2130*/  IMAD.U32 R99, RZ, RZ, UR17 ;  /* 0x00000011ff637e24 */ /* 0x000fe2000f8e00ff */
[----:B------:R-:W-:Y:S01]  /*2140*/  ISETP.NE.U32.AND P6, PT, R8, RZ, PT ;  /* 0x000000ff0800720c */ /* 0x000fe20003fc5070 */
[----:B------:R-:W-:Y:S01]  /*2150*/  IMAD.U32 R8, RZ, RZ, UR24 ;  /* 0x00000018ff087e24 */ /* 0x000fe2000f8e00ff */
[-C--:B------:R-:W-:Y:S01]  /*2160*/  ISETP.GE.AND P2, PT, R47, R144.reuse, PT ;  /* 0x000000902f00720c */ /* 0x080fe20003f46270 */
[----:B------:R-:W-:Y:S01]  /*2170*/  IMAD.WIDE R116, R117, 0x4, R10 ;  /* 0x0000000475747825 */ /* 0x000fe200078e020a */
[----:B------:R4:W-:Y:S01]  /*2180*/  LDGSTS.E [R48+0x8], desc[UR22][R10.64], P3 ;  /* 0x000080000a307fae */ /* 0x0009e200099a1016 */
[-C--:B------:R-:W-:Y:S02]  /*2190*/  ISETP.GE.AND P1, PT, R46, R144.reuse, PT ;  /* 0x000000902e00720c */ /* 0x080fe40003f26270 */
[----:B------:R-:W-:Y:S01]  /*21a0*/  IMAD R43, R8, 0x2, R45 ;  /* 0x00000002082b7824 */ /* 0x000fe200078e022d */
[----:B--2---:R-:W-:Y:S01]  /*21b0*/  SEL R5, R20, RZ, !P2 ;  /* 0x000000ff14057207 */ /* 0x004fe20005000000 */
[----:B-1----:R-:W-:Y:S01]  /*21c0*/  IMAD R24, R24, UR4, RZ ;  /* 0x0000000418187c24 */ /* 0x002fe2000f8e02ff */
[----:B------:R-:W-:Y:S01]  /*21d0*/  ISETP.GE.AND P2, PT, R44, R144, PT ;  /* 0x000000902c00720c */ /* 0x000fe20003f46270 */
[----:B------:R-:W-:Y:S01]  /*21e0*/  IMAD R42, R42, 0x2, R43 ;  /* 0x000000022a2a7824 */ /* 0x000fe200078e022b */
[C---:B------:R-:W-:Y:S01]  /*21f0*/  SEL R8, R20.reuse, RZ, !P1 ;  /* 0x000000ff14087207 */ /* 0x040fe20004800000 */
[----:B------:R-:W-:Y:S01]  /*2200*/  IMAD.U32 R101, RZ, RZ, UR17 ;  /* 0x00000011ff657e24 */ /* 0x000fe2000f8e00ff */
[----:B---3--:R-:W-:Y:S01]  /*2210*/  LEA R6, P3, R45, R21, 0x2 ;  /* 0x000000152d067211 */ /* 0x008fe200078610ff */
[----:B------:R-:W-:Y:S01]  /*2220*/  IMAD R23, R23, UR4, RZ ;  /* 0x0000000417177c24 */ /* 0x000fe2000f8e02ff */
[----:B----4-:R-:W-:Y:S01]  /*2230*/  SEL R10, R20, RZ, !P2 ;  /* 0x000000ff140a7207 */ /* 0x010fe20005000000 */
[----:B------:R-:W-:Y:S01]  /*2240*/  IMAD.U32 R11, RZ, RZ, UR24 ;  /* 0x00000018ff0b7e24 */ /* 0x000fe2000f8e00ff */
[----:B------:R-:W-:Y:S01]  /*2250*/  ISETP.NE.U32.AND P5, PT, R12, RZ, PT ;  /* 0x000000ff0c00720c */ /* 0x000fe20003fa5070 */
[----:B------:R-:W-:Y:S01]  /*2260*/  IMAD.U32 R103, RZ, RZ, UR17 ;  /* 0x00000011ff677e24 */ /* 0x000fe2000f8e00ff */
[----:B------:R-:W-:Y:S01]  /*2270*/  ISETP.NE.U32.AND P2, PT, R8, RZ, PT ;  /* 0x000000ff0800720c */ /* 0x000fe20003f45070 */
[----:B------:R-:W-:Y:S01]  /*2280*/  IMAD R40, R11, 0x2, R42 ;  /* 0x000000020b287824 */ /* 0x000fe200078e022a */
[----:B------:R-:W-:Y:S01]  /*2290*/  LEA.HI.X.SX32 R7, R45, R9, 0x2, P3 ;  /* 0x000000092d077211 */ /* 0x000fe200018f16ff */
[----:B------:R-:W-:Y:S01]  /*22a0*/  IMAD.U32 R8, RZ, RZ, UR24 ;  /* 0x00000018ff087e24 */ /* 0x000fe2000f8e00ff */
[----:B------:R-:W-:Y:S01]  /*22b0*/  LEA R4, P3, R43, R21, 0x2 ;  /* 0x000000152b047211 */ /* 0x000fe200078610ff */
[----:B------:R-:W-:Y:S01]  /*22c0*/  IMAD R38, R13, 0x2, R40 ;  /* 0x000000020d267824 */ /* 0x000fe200078e0228 */
[----:B------:R-:W-:Y:S01]  /*22d0*/  ISETP.NE.U32.AND P1, PT, R5, RZ, PT ;  /* 0x000000ff0500720c */ /* 0x000fe20003f25070 */
[----:B------:R1:W-:Y:S01]  /*22e0*/  LDGSTS.E [R39], desc[UR22][R6.64], P4 ;  /* 0x0000000006277fae */ /* 0x0003e2000a1a1016 */
[----:B------:R-:W-:Y:S01]  /*22f0*/  LEA.HI.X.SX32 R5, R43, R9, 0x2, P3 ;  /* 0x000000092b057211 */ /* 0x000fe200018f16ff */
[----:B------:R-:W-:Y:S01]  /*2300*/  IMAD R35, R35, 0x2, R38 ;  /* 0x0000000223237824 */ /* 0x000fe200078e0226 */
[----:B------:R-:W-:Y:S01]  /*2310*/  LEA R12, P4, R42, R21, 0x2 ;  /* 0x000000152a0c7211 */ /* 0x000fe200078810ff */
[----:B------:R-:W-:Y:S01]  /*2320*/  IMAD.WIDE R120, R121, 0x4, R6 ;  /* 0x0000000479787825 */ /* 0x000fe200078e0206 */
[----:B------:R-:W-:Y:S01]  /*2330*/  ISETP.NE.U32.AND P3, PT, R10, RZ, PT ;  /* 0x000000ff0a00720c */ /* 0x000fe20003f65070 */
[----:B------:R2:W-:Y:S01]  /*2340*/  LDGSTS.E [R39+0x8], desc[UR22][R4.64], P5 ;  /* 0x0000800004277fae */ /* 0x0005e2000a9a1016 */
[----:B------:R-:W-:Y:S01]  /*2350*/  LEA.HI.X.SX32 R13, R42, R9, 0x2, P4 ;  /* 0x000000092a0d7211 */ /* 0x000fe200020f16ff */
[----:B------:R-:W-:-:S02]  /*2360*/  IMAD R8, R8, 0x2, R35 ;  /* 0x0000000208087824 */ /* 0x000fc400078e0223 */
[----:B------:R-:W-:Y:S02]  /*2370*/  IMAD.WIDE R118, R119, 0x4, R4 ;  /* 0x0000000477767825 */ /* 0x000fe400078e0204 */
[----:B------:R3:W-:Y:S02]  /*2380*/  LDGSTS.E [R33], desc[UR22][R12.64], P6 ;  /* 0x000000000c217fae */ /* 0x0007e4000b1a1016 */
[----:B------:R-:W-:Y:S02]  /*2390*/  IMAD R14, R11, 0x2, R8 ;  /* 0x000000020b0e7824 */ /* 0x000fe400078e0208 */
[----:B-1----:R-:W-:Y:S02]  /*23a0*/  IMAD.U32 R7, RZ, RZ, UR24 ;  /* 0x00000018ff077e24 */ /* 0x002fe4000f8e00ff */
[----:B------:R-:W-:Y:S01]  /*23b0*/  IMAD R22, R15, 0x2, R14 ;  /* 0x000000020f167824 */ /* 0x000fe200078e020e */
[-C--:B--2---:R-:W-:Y:S01]  /*23c0*/  LEA R4, P4, R8, R21.reuse, 0x2 ;  /* 0x0000001508047211 */ /* 0x084fe200078810ff */
[----:B------:R-:W-:Y:S01]  /*23d0*/  IMAD.WIDE R90, R91, 0x4, R12 ;  /* 0x000000045b5a7825 */ /* 0x000fe200078e020c */
[----:B------:R-:W-:-:S02]  /*23e0*/  LEA R10, P5, R14, R21, 0x2 ;  /* 0x000000150e0a7211 */ /* 0x000fc400078a10ff */
[----:B------:R-:W-:Y:S01]  /*23f0*/  LEA.HI.X.SX32 R5, R8, R9, 0x2, P4 ;  /* 0x0000000908057211 */ /* 0x000fe200020f16ff */
[----:B------:R-:W-:Y:S01]  /*2400*/  IMAD R26, R7, 0x2, R22 ;  /* 0x00000002071a7824 */ /* 0x000fe200078e0216 */
[----:B------:R-:W-:Y:S01]  /*2410*/  LEA R6, P4, R22, R21, 0x2 ;  /* 0x0000001516067211 */ /* 0x000fe200078810ff */
[----:B------:R-:W-:Y:S01]  /*2420*/  IMAD R19, R19, UR4, RZ ;  /* 0x0000000413137c24 */ /* 0x000fe2000f8e02ff */
[----:B------:R-:W-:Y:S01]  /*2430*/  LEA.HI.X.SX32 R11, R14, R9, 0x2, P5 ;  /* 0x000000090e0b7211 */ /* 0x000fe200028f16ff */
[----:B------:R-:W-:Y:S01]  /*2440*/  IMAD.WIDE R100, R101, 0x4, R4 ;  /* 0x0000000465647825 */ /* 0x000fe200078e0204 */
[----:B------:R-:W-:Y:S02]  /*2450*/  LEA R92, P6, R26, R21, 0x2 ;  /* 0x000000151a5c7211 */ /* 0x000fe400078c10ff */
[----:B------:R-:W-:Y:S01]  /*2460*/  LEA.HI.X.SX32 R7, R22, R9, 0x2, P4 ;  /* 0x0000000916077211 */ /* 0x000fe200020f16ff */
[----:B------:R-:W-:Y:S01]  /*2470*/  IMAD.WIDE R102, R103, 0x4, R10 ;  /* 0x0000000467667825 */ /* 0x000fe200078e020a */
[----:B------:R-:W-:-:S02]  /*2480*/  ISETP.GE.AND P4, PT, R32, R144, PT ;  /* 0x000000902000720c */ /* 0x000fc40003f86270 */
[----:B------:R-:W-:Y:S01]  /*2490*/  LEA R14, P5, R40, R21, 0x2 ;  /* 0x00000015280e7211 */ /* 0x000fe200078a10ff */
[----:B------:R-:W-:Y:S01]  /*24a0*/  IMAD.U32 R95, RZ, RZ, UR17 ;  /* 0x00000011ff5f7e24 */ /* 0x000fe2000f8e00ff */
[----:B------:R-:W-:Y:S01]  /*24b0*/  LEA.HI.X.SX32 R93, R26, R9, 0x2, P6 ;  /* 0x000000091a5d7211 */ /* 0x000fe200030f16ff */
[----:B------:R-:W-:Y:S01]  /*24c0*/  VIADD R26, R27, UR10 ;  /* 0x0000000a1b1a7c36 */ /* 0x000fe20008000000 */
[----:B---3--:R-:W-:Y:S01]  /*24d0*/  LEA R12, P6, R38, R21, 0x2 ;  /* 0x00000015260c7211 */ /* 0x008fe200078c10ff */
[----:B------:R-:W-:Y:S01]  /*24e0*/  IMAD.U32 R105, RZ, RZ, UR17 ;  /* 0x00000011ff697e24 */ /* 0x000fe2000f8e00ff */
[----:B------:R-:W-:Y:S01]  /*24f0*/  SEL R22, R20, RZ, !P4 ;  /* 0x000000ff14167207 */ /* 0x000fe20006000000 */
[----:B------:R-:W-:Y:S01]  /*2500*/  IMAD.U32 R107, RZ, RZ, UR18 ;  /* 0x00000012ff6b7e24 */ /* 0x000fe2000f8e00ff */
[-C--:B------:R-:W-:Y:S01]  /*2510*/  LEA.HI.X.SX32 R15, R40, R9.reuse, 0x2, P5 ;  /* 0x00000009280f7211 */ /* 0x080fe200028f16ff */
[----:B------:R-:W-:Y:S01]  /*2520*/  IMAD R18, R18, UR4, RZ ;  /* 0x0000000412127c24 */ /* 0x000fe2000f8e02ff */
[-C--:B------:R-:W-:Y:S01]  /*2530*/  ISETP.GE.AND P5, PT, R31, R144.reuse, PT ;  /* 0x000000901f00720c */ /* 0x080fe20003fa6270 */
[----:B------:R-:W-:Y:S01]  /*2540*/  IMAD R17, R17, UR4, RZ ;  /* 0x0000000411117c24 */ /* 0x000fe2000f8e02ff */
[----:B------:R-:W-:Y:S01]  /*2550*/  LEA.HI.X.SX32 R13, R38, R9, 0x2, P6 ;  /* 0x00000009260d7211 */ /* 0x000fe200030f16ff */
[----:B------:R-:W-:Y:S01]  /*2560*/  LDGSTS.E [R33+0x8], desc[UR22][R14.64], P1 ;  /* 0x000080000e217fae */ /* 0x000fe200089a1016 */
[----:B------:R-:W-:Y:S01]  /*2570*/  ISETP.NE.U32.AND P6, PT, R22, RZ, PT ;  /* 0x000000ff1600720c */ /* 0x000fe20003fc5070 */
[----:B------:R-:W-:Y:S01]  /*2580*/  IMAD.WIDE R94, R95, 0x4, R14 ;  /* 0x000000045f5e7825 */ /* 0x000fe200078e020e */
[----:B------:R-:W-:Y:S01]  /*2590*/  SEL R25, R20, RZ, !P5 ;  /* 0x000000ff14197207 */ /* 0x000fe20006800000 */
[----:B------:R1:W-:Y:S01]  /*25a0*/  LDGSTS.E [R28], desc[UR22][R12.64], P2 ;  /* 0x000000000c1c7fae */ /* 0x0003e200091a1016 */
[----:B------:R-:W-:Y:S01]  /*25b0*/  LEA R8, P5, R35, R21, 0x2 ;  /* 0x0000001523087211 */ /* 0x000fe200078a10ff */
[----:B------:R-:W-:Y:S01]  /*25c0*/  IMAD.WIDE R96, R97, 0x4, R12 ;  /* 0x0000000461607825 */ /* 0x000fe200078e020c */
[----:B------:R-:W-:-:S02]  /*25d0*/  ISETP.GE.AND P4, PT, R30, R144, PT ;  /* 0x000000901e00720c */ /* 0x000fc40003f86270 */
[----:B------:R-:W-:Y:S01]  /*25e0*/  LEA.HI.X.SX32 R9, R35, R9, 0x2, P5 ;  /* 0x0000000923097211 */ /* 0x000fe200028f16ff */
[----:B------:R-:W-:Y:S01]  /*25f0*/  IMAD.WIDE R104, R105, 0x4, R6 ;  /* 0x0000000469687825 */ /* 0x000fe200078e0206 */
[----:B------:R-:W-:Y:S02]  /*2600*/  ISETP.NE.U32.AND P5, PT, R25, RZ, PT ;  /* 0x000000ff1900720c */ /* 0x000fe40003fa5070 */
[C---:B------:R-:W-:Y:S01]  /*2610*/  LOP3.LUT R25, R37.reuse, 0x1e, RZ, 0xfc, !PT ;  /* 0x0000001e25197812 */ /* 0x040fe200078efcff */
[----:B------:R2:W-:Y:S01]  /*2620*/  LDGSTS.E [R28+0x8], desc[UR22][R8.64], P3 ;  /* 0x00008000081c7fae */ /* 0x0005e200099a1016 */
[----:B------:R-:W-:Y:S01]  /*2630*/  ISETP.GE.AND P3, PT, R37, R146, PT ;  /* 0x000000922500720c */ /* 0x000fe20003f66270 */
[----:B------:R-:W-:Y:S01]  /*2640*/  IMAD.WIDE R98, R99, 0x4, R8 ;  /* 0x0000000463627825 */ /* 0x000fe200078e0208 */
[----:B------:R-:W-:Y:S01]  /*2650*/  SEL R21, R20, RZ, !P4 ;  /* 0x000000ff14157207 */ /* 0x000fe20006000000 */
[----:B------:R3:W-:Y:S01]  /*2660*/  LDGSTS.E [R26], desc[UR22][R4.64], P6 ;  /* 0x00000000041a7fae */ /* 0x0007e2000b1a1016 */
[-C--:B------:R-:W-:Y:S01]  /*2670*/  ISETP.GE.AND P6, PT, R25, R144.reuse, PT ;  /* 0x000000901900720c */ /* 0x080fe20003fc6270 */
[----:B------:R-:W-:Y:S01]  /*2680*/  IMAD.U32 R109, RZ, RZ, UR18 ;  /* 0x00000012ff6d7e24 */ /* 0x000fe2000f8e00ff */
[----:B------:R-:W-:Y:S01]  /*2690*/  ISETP.GE.AND P2, PT, R145, R144, PT ;  /* 0x000000909100720c */ /* 0x000fe20003f46270 */
[----:B------:R-:W-:Y:S01]  /*26a0*/  IMAD R16, R16, UR4, RZ ;  /* 0x0000000410107c24 */ /* 0x000fe2000f8e02ff */
[----:B-1----:R-:W-:Y:S01]  /*26b0*/  SEL R12, R20, RZ, !P6 ;  /* 0x000000ff140c7207 */ /* 0x002fe20007000000 */
[----:B------:R1:W-:Y:S01]  /*26c0*/  LDGSTS.E [R26+0x8], desc[UR22][R10.64], P5 ;  /* 0x000080000a1a7fae */ /* 0x0003e2000a9a1016 */
[----:B------:R-:W-:Y:S01]  /*26d0*/  SEL R13, RZ, 0x4, P3 ;  /* 0x00000004ff0d7807 */ /* 0x000fe20001800000 */
[----:B------:R-:W-:Y:S01]  /*26e0*/  IMAD R15, R61, UR4, RZ ;  /* 0x000000043d0f7c24 */ /* 0x000fe2000f8e02ff */
[-C--:B--2---:R-:W-:Y:S01]  /*26f0*/  LEA R8, P6, R24, R70.reuse, 0x2 ;  /* 0x0000004618087211 */ /* 0x084fe200078c10ff */
[----:B------:R-:W-:Y:S01]  /*2700*/  IMAD R14, R60, UR4, RZ ;  /* 0x000000043c0e7c24 */ /* 0x000fe2000f8e02ff */
[----:B------:R-:W-:Y:S01]  /*2710*/  ISETP.NE.U32.AND P4, PT, R21, RZ, PT ;  /* 0x000000ff1500720c */ /* 0x000fe20003f85070 */
[----:B------:R-:W-:Y:S01]  /*2720*/  IMAD.U32 R111, RZ, RZ, UR18 ;  /* 0x00000012ff6f7e24 */ /* 0x000fe2000f8e00ff */
[----:B---3--:R-:W-:Y:S01]  /*2730*/  LEA R4, P3, R23, R70, 0x2 ;  /* 0x0000004617047211 */ /* 0x008fe200078610ff */
[----:B------:R-:W-:Y:S01]  /*2740*/  IMAD.U32 R113, RZ, RZ, UR18 ;  /* 0x00000012ff717e24 */ /* 0x000fe2000f8e00ff */
[----:B------:R-:W-:Y:S01]  /*2750*/  SEL R20, R20, RZ, !P2 ;  /* 0x000000ff14147207 */ /* 0x000fe20005000000 */
[----:B------:R-:W-:Y:S01]  /*2760*/  IMAD.U32 R115, RZ, RZ, UR18 ;  /* 0x00000012ff737e24 */ /* 0x000fe2000f8e00ff */
[-C--:B------:R-:W-:Y:S01]  /*2770*/  LEA.HI.X.SX32 R9, R24, R68.reuse, 0x2, P6 ;  /* 0x0000004418097211 */ /* 0x080fe200030f16ff */
[----:B------:R-:W-:Y:S01]  /*2780*/  IMAD.U32 R89, RZ, RZ, UR18 ;  /* 0x00000012ff597e24 */ /* 0x000fe2000f8e00ff */
[----:B------:R-:W-:Y:S01]  /*2790*/  ISETP.NE.U32.AND P6, PT, R12, RZ, PT ;  /* 0x000000ff0c00720c */ /* 0x000fe20003fc5070 */
[----:B------:R-:W-:Y:S01]  /*27a0*/  IMAD.U32 R85, RZ, RZ, UR18 ;  /* 0x00000012ff557e24 */ /* 0x000fe2000f8e00ff */
[----:B------:R-:W-:Y:S01]  /*27b0*/  LOP3.LUT R22, R130, 0x70, RZ, 0x3c, !PT ;  /* 0x0000007082167812 */ /* 0x000fe200078e3cff */
[----:B------:R-:W-:Y:S01]  /*27c0*/  IMAD.WIDE R106, R107, 0x4, R8 ;  /* 0x000000046b6a7825 */ /* 0x000fe200078e0208 */
[----:B------:R-:W-:-:S02]  /*27d0*/  LEA.HI.X.SX32 R5, R23, R68, 0x2, P3 ;  /* 0x0000004417057211 */ /* 0x000fc400018f16ff */
[----:B------:R-:W-:Y:S01]  /*27e0*/  ISETP.NE.U32.AND P3, PT, R20, RZ, PT ;  /* 0x000000ff1400720c */ /* 0x000fe20003f65070 */
[----:B------:R-:W-:Y:S01]  /*27f0*/  VIADD R21, R22, UR10 ;  /* 0x0000000a16157c36 */ /* 0x000fe20008000000 */
[----:B------:R-:W-:Y:S01]  /*2800*/  ISETP.GT.AND P1, PT, R141, 0x3f, PT ;  /* 0x0000003f8d00780c */ /* 0x000fe20003f24270 */
[----:B------:R-:W-:Y:S01]  /*2810*/  VIADD R20, R132, UR10 ;  /* 0x0000000a84147c36 */ /* 0x000fe20008000000 */
[----:B------:R-:W-:Y:S01]  /*2820*/  ISETP.GE.AND P2, PT, R140, R146, PT ;  /* 0x000000928c00720c */ /* 0x000fe20003f46270 */
[----:B------:R-:W-:Y:S01]  /*2830*/  IMAD.WIDE R108, R109, 0x4, R4 ;  /* 0x000000046d6c7825 */ /* 0x000fe200078e0204 */
[----:B------:R2:W-:Y:S01]  /*2840*/  LDGSTS.E [R21], desc[UR22][R6.64], P4 ;  /* 0x0000000006157fae */ /* 0x0005e2000a1a1016 */
[----:B-1----:R-:W-:Y:S02]  /*2850*/  LEA R10, P4, R19, R70, 0x2 ;  /* 0x00000046130a7211 */ /* 0x002fe400078810ff */
[----:B------:R-:W-:Y:S01]  /*2860*/  SEL R13, R13, RZ, P1 ;  /* 0x000000ff0d0d7207 */ /* 0x000fe20000800000 */
[----:B------:R-:W-:Y:S01]  /*2870*/  LDGSTS.E [R21+0x8], desc[UR22][R92.64], P6 ;  /* 0x000080005c157fae */ /* 0x000fe2000b1a1016 */
[----:B------:R-:W-:Y:S01]  /*2880*/  LEA.HI.X.SX32 R11, R19, R68, 0x2, P4 ;  /* 0x00000044130b7211 */ /* 0x000fe200020f16ff */
[----:B------:R-:W-:Y:S01]  /*2890*/  IMAD.U32 R87, RZ, RZ, UR18 ;  /* 0x00000012ff577e24 */ /* 0x000fe2000f8e00ff */
[----:B------:R-:W-:Y:S01]  /*28a0*/  SEL R12, RZ, 0x4, P2 ;  /* 0x00000004ff0c7807 */ /* 0x000fe20001000000 */
[----:B------:R-:W0:Y:S01]  /*28b0*/  LDGDEPBAR ;  /* 0x00000000000079af */ /* 0x000e220000000000 */
[----:B------:R-:W-:Y:S01]  /*28c0*/  ISETP.NE.U32.AND P2, PT, R13, RZ, PT ;  /* 0x000000ff0d00720c */ /* 0x000fe20003f45070 */
[----:B------:R-:W-:Y:S01]  /*28d0*/  IMAD R13, R64, UR4, RZ ;  /* 0x00000004400d7c24 */ /* 0x000fe2000f8e02ff */
[----:B------:R-:W-:Y:S01]  /*28e0*/  SEL R12, R12, RZ, P1 ;  /* 0x000000ff0c0c7207 */ /* 0x000fe20000800000 */
[----:B------:R1:W-:Y:S01]  /*28f0*/  LDGSTS.E [R20+0x6000], desc[UR22][R8.64], P3 ;  /* 0x0600000008147fae */ /* 0x0003e200099a1016 */
[----:B--2---:R-:W-:Y:S01]  /*2900*/  LEA R6, P6, R18, R70, 0x2 ;  /* 0x0000004612067211 */ /* 0x004fe200078c10ff */
[----:B------:R-:W-:Y:S01]  /*2910*/  IMAD.WIDE R110, R111, 0x4, R10 ;  /* 0x000000046f6e7825 */ /* 0x000fe200078e020a */
[----:B------:R-:W-:Y:S01]  /*2920*/  ISETP.NE.U32.AND P5, PT, R12, RZ, PT ;  /* 0x000000ff0c00720c */ /* 0x000fe20003fa5070 */
[----:B------:R2:W-:Y:S01]  /*2930*/  LDGSTS.E [R20+0x6400], desc[UR22][R4.64], P3 ;  /* 0x0640000004147fae */ /* 0x0005e200099a1016 */
[----:B------:R-:W-:Y:S01]  /*2940*/  LEA.HI.X.SX32 R7, R18, R68, 0x2, P6 ;  /* 0x0000004412077211 */ /* 0x000fe200030f16ff */
[----:B------:R-:W-:Y:S01]  /*2950*/  IMAD.U32 R81, RZ, RZ, UR18 ;  /* 0x00000012ff517e24 */ /* 0x000fe2000f8e00ff */
[----:B------:R-:W-:Y:S01]  /*2960*/  LOP3.LUT R12, R132, 0x40, RZ, 0x3c, !PT ;  /* 0x00000040840c7812 */ /* 0x000fe200078e3cff */
[----:B------:R3:W-:Y:S01]  /*2970*/  LDGSTS.E [R20+0x6800], desc[UR22][R10.64], P3 ;  /* 0x068000000a147fae */ /* 0x0007e200099a1016 */
[----:B------:R-:W-:-:S02]  /*2980*/  IMAD.U32 R79, RZ, RZ, UR18 ;  /* 0x00000012ff4f7e24 */ /* 0x000fc4000f8e00ff */
[----:B------:R-:W-:Y:S01]  /*2990*/  IMAD.WIDE R112, R113, 0x4, R6 ;  /* 0x0000000471707825 */ /* 0x000fe200078e0206 */
[C---:B-1----:R-:W-:Y:S01]  /*29a0*/  LEA R8, P4, R17.reuse, R70, 0x2 ;  /* 0x0000004611087211 */ /* 0x042fe200078810ff */
[----:B------:R1:W-:Y:S02]  /*29b0*/  LDGSTS.E [R20+0x6c00], desc[UR22][R6.64], P3 ;  /* 0x06c0000006147fae */ /* 0x0003e400099a1016 */
[----:B------:R-:W-:Y:S01]  /*29c0*/  IMAD.U32 R83, RZ, RZ, UR18 ;  /* 0x00000012ff537e24 */ /* 0x000fe2000f8e00ff */
[----:B------:R-:W-:Y:S01]  /*29d0*/  LEA.HI.X.SX32 R9, R17, R68, 0x2, P4 ;  /* 0x0000004411097211 */ /* 0x000fe200020f16ff */
[----:B------:R-:W-:Y:S01]  /*29e0*/  IMAD.U32 R77, RZ, RZ, UR18 ;  /* 0x00000012ff4d7e24 */ /* 0x000fe2000f8e00ff */
[CC--:B--2---:R-:W-:Y:S01]  /*29f0*/  LEA R4, P6, R16.reuse, R70.reuse, 0x2 ;  /* 0x0000004610047211 */ /* 0x0c4fe200078c10ff */
[----:B------:R-:W-:Y:S01]  /*2a00*/  IMAD.U32 R75, RZ, RZ, UR18 ;  /* 0x00000012ff4b7e24 */ /* 0x000fe2000f8e00ff */
[----:B------:R-:W-:Y:S01]  /*2a10*/  LEA R60, P4, R15, R70, 0x2 ;  /* 0x000000460f3c7211 */ /* 0x000fe200078810ff */
[----:B---3--:R-:W-:Y:S01]  /*2a20*/  IMAD R11, R65, UR4, RZ ;  /* 0x00000004410b7c24 */ /* 0x008fe2000f8e02ff */
[-C--:B------:R-:W-:Y:S01]  /*2a30*/  LEA.HI.X.SX32 R5, R16, R68.reuse, 0x2, P6 ;  /* 0x0000004410057211 */ /* 0x080fe200030f16ff */
[----:B------:R2:W-:Y:S01]  /*2a40*/  LDGSTS.E [R20+0x7000], desc[UR22][R8.64], P3 ;  /* 0x0700000008147fae */ /* 0x0005e200099a1016 */
[----:B------:R-:W-:Y:S01]  /*2a50*/  LEA.HI.X.SX32 R61, R15, R68, 0x2, P4 ;  /* 0x000000440f3d7211 */ /* 0x000fe200020f16ff */
[----:B------:R-:W-:Y:S01]  /*2a60*/  IMAD.WIDE R114, R115, 0x4, R8 ;  /* 0x0000000473727825 */ /* 0x000fe200078e0208 */
[CC--:B-1----:R-:W-:Y:S01]  /*2a70*/  LEA R6, P6, R14.reuse, R70.reuse, 0x2 ;  /* 0x000000460e067211 */ /* 0x0c2fe200078c10ff */
[----:B------:R1:W-:Y:S01]  /*2a80*/  LDGSTS.E [R20+0x7400], desc[UR22][R4.64], P3 ;  /* 0x0740000004147fae */ /* 0x0003e200099a1016 */
[----:B------:R-:W-:Y:S01]  /*2a90*/  LEA R64, P4, R13, R70, 0x2 ;  /* 0x000000460d407211 */ /* 0x000fe200078810ff */
[----:B------:R-:W-:Y:S01]  /*2aa0*/  IMAD.WIDE R88, R89, 0x4, R4 ;  /* 0x0000000459587825 */ /* 0x000fe200078e0204 */
[-C--:B------:R-:W-:Y:S01]  /*2ab0*/  LEA.HI.X.SX32 R7, R14, R68.reuse, 0x2, P6 ;  /* 0x000000440e077211 */ /* 0x080fe200030f16ff */
[----:B------:R3:W-:Y:S01]  /*2ac0*/  LDGSTS.E [R20+0x7800], desc[UR22][R60.64], P3 ;  /* 0x078000003c147fae */ /* 0x0007e200099a1016 */
[----:B------:R-:W-:Y:S01]  /*2ad0*/  LEA.HI.X.SX32 R65, R13, R68, 0x2, P4 ;  /* 0x000000440d417211 */ /* 0x000fe200020f16ff */
[----:B------:R-:W-:-:S02]  /*2ae0*/  VIADD R10, R12, UR10 ;  /* 0x0000000a0c0a7c36 */ /* 0x000fc40008000000 */
[----:B--2---:R-:W-:Y:S01]  /*2af0*/  IMAD R9, R62, UR4, RZ ;  /* 0x000000043e097c24 */ /* 0x004fe2000f8e02ff */
[----:B------:R2:W-:Y:S01]  /*2b00*/  LDGSTS.E [R20+0x7c00], desc[UR22][R6.64], P3 ;  /* 0x07c0000006147fae */ /* 0x0005e200099a1016 */
[----:B------:R-:W-:Y:S01]  /*2b10*/  IMAD.WIDE R84, R85, 0x4, R6 ;  /* 0x0000000455547825 */ /* 0x000fe200078e0206 */
[-C--:B-1----:R-:W-:Y:S02]  /*2b20*/  LEA R4, P4, R11, R70.reuse, 0x2 ;  /* 0x000000460b047211 */ /* 0x082fe400078810ff */
[----:B------:R1:W-:Y:S01]  /*2b30*/  LDGSTS.E [R10+0x6200], desc[UR22][R64.64], P3 ;  /* 0x06200000400a7fae */ /* 0x0003e200099a1016 */
[----:B------:R-:W-:Y:S01]  /*2b40*/  LEA R62, P6, R9, R70, 0x2 ;  /* 0x00000046093e7211 */ /* 0x000fe200078c10ff */
[----:B------:R-:W-:Y:S01]  /*2b50*/  IMAD R8, R63, UR4, RZ ;  /* 0x000000043f087c24 */ /* 0x000fe2000f8e02ff */
[-C--:B------:R-:W-:Y:S01]  /*2b60*/  LEA.HI.X.SX32 R5, R11, R68.reuse, 0x2, P4 ;  /* 0x000000440b057211 */ /* 0x080fe200020f16ff */
[----:B------:R-:W-:Y:S01]  /*2b70*/  IMAD.WIDE R86, R87, 0x4, R60 ;  /* 0x0000000457567825 */ /* 0x000fe200078e023c */
[----:B------:R-:W-:-:S02]  /*2b80*/  LEA.HI.X.SX32 R63, R9, R68, 0x2, P6 ;  /* 0x00000044093f7211 */ /* 0x000fc400030f16ff */
[----:B---3--:R-:W-:Y:S01]  /*2b90*/  LEA R60, P4, R8, R70, 0x2 ;  /* 0x00000046083c7211 */ /* 0x008fe200078810ff */
[----:B--2---:R-:W-:Y:S01]  /*2ba0*/  IMAD R7, R66, UR4, RZ ;  /* 0x0000000442077c24 */ /* 0x004fe2000f8e02ff */
[----:B------:R2:W-:Y:S01]  /*2bb0*/  LDGSTS.E [R10+0x6600], desc[UR22][R4.64], P3 ;  /* 0x06600000040a7fae */ /* 0x0005e200099a1016 */
[----:B------:R-:W-:Y:S01]  /*2bc0*/  IMAD.WIDE R80, R81, 0x4, R4 ;  /* 0x0000000451507825 */ /* 0x000fe200078e0204 */
[----:B------:R-:W-:Y:S02]  /*2bd0*/  LEA.HI.X.SX32 R61, R8, R68, 0x2, P4 ;  /* 0x00000044083d7211 */ /* 0x000fe400020f16ff */
[----:B------:R-:W-:Y:S01]  /*2be0*/  LEA R66, P6, R7, R70, 0x2 ;  /* 0x0000004607427211 */ /* 0x000fe200078c10ff */
[----:B------:R-:W-:Y:S01]  /*2bf0*/  IMAD R6, R67, UR4, RZ ;  /* 0x0000000443067c24 */ /* 0x000fe2000f8e02ff */
[----:B------:R3:W-:Y:S01]  /*2c00*/  LDGSTS.E [R10+0x6a00], desc[UR22][R62.64], P3 ;  /* 0x06a000003e0a7fae */ /* 0x0007e200099a1016 */
[----:B------:R-:W-:Y:S01]  /*2c10*/  IMAD.WIDE R78, R79, 0x4, R62 ;  /* 0x000000044f4e7825 */ /* 0x000fe200078e023e */
[----:B------:R-:W-:-:S02]  /*2c20*/  LEA.HI.X.SX32 R67, R7, R68, 0x2, P6 ;  /* 0x0000004407437211 */ /* 0x000fc400030f16ff */
[----:B------:R4:W-:Y:S01]  /*2c30*/  LDGSTS.E [R10+0x6e00], desc[UR22][R60.64], P3 ;  /* 0x06e000003c0a7fae */ /* 0x0009e200099a1016 */
[----:B------:R-:W-:Y:S01]  /*2c40*/  IMAD.WIDE R82, R83, 0x4, R64 ;  /* 0x0000000453527825 */ /* 0x000fe200078e0240 */
[C---:B-1----:R-:W-:Y:S02]  /*2c50*/  LEA R64, P4, R6.reuse, R70, 0x2 ;  /* 0x0000004606407211 */ /* 0x042fe400078810ff */
[----:B------:R1:W-:Y:S01]  /*2c60*/  LDGSTS.E [R10+0x7200], desc[UR22][R66.64], P3 ;  /* 0x07200000420a7fae */ /* 0x0003e200099a1016 */
[----:B--2---:R-:W-:Y:S01]  /*2c70*/  IMAD R5, R71, UR4, RZ ;  /* 0x0000000447057c24 */ /* 0x004fe2000f8e02ff */
[----:B------:R-:W-:Y:S01]  /*2c80*/  LEA.HI.X.SX32 R65, R6, R68, 0x2, P4 ;  /* 0x0000004406417211 */ /* 0x000fe200020f16ff */
[----:B------:R-:W-:Y:S01]  /*2c90*/  IMAD R4, R69, UR4, RZ ;  /* 0x0000000445047c24 */ /* 0x000fe2000f8e02ff */
[----:B------:R-:W-:Y:S01]  /*2ca0*/  ISETP.GE.AND P4, PT, R139, R146, PT ;  /* 0x000000928b00720c */ /* 0x000fe20003f86270 */
[----:B------:R-:W-:Y:S01]  /*2cb0*/  IMAD.WIDE R76, R77, 0x4, R60 ;  /* 0x000000044d4c7825 */ /* 0x000fe200078e023c */
[----:B---3--:R-:W-:Y:S01]  /*2cc0*/  LEA R62, P6, R5, R70, 0x2 ;  /* 0x00000046053e7211 */ /* 0x008fe200078c10ff */
[----:B------:R2:W-:Y:S02]  /*2cd0*/  LDGSTS.E [R10+0x7600], desc[UR22][R64.64], P3 ;  /* 0x07600000400a7fae */ /* 0x0005e400099a1016 */
[----:B------:R-:W-:Y:S01]  /*2ce0*/  IMAD.WIDE R74, R75, 0x4, R66 ;  /* 0x000000044b4a7825 */ /* 0x000fe200078e0242 */
[----:B------:R-:W-:-:S02]  /*2cf0*/  LEA.HI.X.SX32 R63, R5, R68, 0x2, P6 ;  /* 0x00000044053f7211 */ /* 0x000fc400030f16ff */
[C---:B----4-:R-:W-:Y:S01]  /*2d00*/  LEA R60, P6, R4.reuse, R70, 0x2 ;  /* 0x00000046043c7211 */ /* 0x050fe200078c10ff */
[----:B------:R-:W-:Y:S01]  /*2d10*/  IMAD.U32 R73, RZ, RZ, UR18 ;  /* 0x00000012ff497e24 */ /* 0x000fe2000f8e00ff */
[----:B-1----:R-:W-:Y:S01]  /*2d20*/  SEL R66, RZ, 0x4, P4 ;  /* 0x00000004ff427807 */ /* 0x002fe20002000000 */
[----:B------:R1:W-:Y:S01]  /*2d30*/  LDGSTS.E [R10+0x7a00], desc[UR22][R62.64], P3 ;  /* 0x07a000003e0a7fae */ /* 0x0003e200099a1016 */
[----:B------:R-:W-:Y:S01]  /*2d40*/  LEA.HI.X.SX32 R61, R4, R68, 0x2, P6 ;  /* 0x00000044043d7211 */ /* 0x000fe200030f16ff */
[----:B------:R-:W-:Y:S01]  /*2d50*/  IMAD.U32 R71, RZ, RZ, UR18 ;  /* 0x00000012ff477e24 */ /* 0x000fe2000f8e00ff */
[-C--:B------:R-:W-:Y:S01]  /*2d60*/  ISETP.GE.AND P6, PT, R138, R146.reuse, PT ;  /* 0x000000928a00720c */ /* 0x080fe20003fc6270 */
[----:B------:R-:W-:Y:S01]  /*2d70*/  IMAD.U32 R69, RZ, RZ, UR18 ;  /* 0x00000012ff457e24 */ /* 0x000fe2000f8e00ff */
[----:B------:R-:W-:Y:S01]  /*2d80*/  ISETP.GE.AND P4, PT, R135, R146, PT ;  /* 0x000000928700720c */ /* 0x000fe20003f86270 */
[----:B------:R3:W-:Y:S01]  /*2d90*/  LDGSTS.E [R10+0x7e00], desc[UR22][R60.64], P3 ;  /* 0x07e000003c0a7fae */ /* 0x0007e200099a1016 */
[----:B------:R-:W-:Y:S01]  /*2da0*/  IMAD.WIDE R72, R73, 0x4, R64 ;  /* 0x0000000449487825 */ /* 0x000fe200078e0240 */
[----:B--2---:R-:W-:-:S02]  /*2db0*/  SEL R64, R66, RZ, P1 ;  /* 0x000000ff42407207 */ /* 0x004fc40000800000 */
[----:B------:R-:W0:Y:S01]  /*2dc0*/  LDGDEPBAR ;  /* 0x00000000000079af */ /* 0x000e220000000000 */
[----:B------:R-:W-:Y:S01]  /*2dd0*/  IMAD.WIDE R70, R71, 0x4, R62 ;  /* 0x0000000447467825 */ /* 0x000fe200078e023e */
[----:B-1----:R-:W-:Y:S01]  /*2de0*/  SEL R62, RZ, 0x4, P6 ;  /* 0x00000004ff3e7807 */ /* 0x002fe20003000000 */
[----:B------:R-:W-:Y:S02]  /*2df0*/  BAR.SYNC.DEFER_BLOCKING 0x0 ;  /* 0x0000000000007b1d */ /* 0x000fe40000010000 */
[----:B------:R-:W-:Y:S01]  /*2e00*/  IMAD.WIDE R68, R69, 0x4, R60 ;  /* 0x0000000445447825 */ /* 0x000fe200078e023c */
[----:B------:R-:W-:Y:S02]  /*2e10*/  ISETP.NE.U32.AND P3, PT, R64, RZ, PT ;  /* 0x000000ff4000720c */ /* 0x000fe40003f65070 */
[----:B---3--:R-:W-:Y:S01]  /*2e20*/  SEL R60, RZ, 0x4, P4 ;  /* 0x00000004ff3c7807 */ /* 0x008fe20002000000 */
[----:B------:R-:W-:Y:S01]  /*2e30*/  VIADD R148, R144, 0xffffffc0 ;  /* 0xffffffc090947836 */ /* 0x000fe20000000000 */
[----:B------:R-:W-:-:S02]  /*2e40*/  SEL R62, R62, RZ, P1 ;  /* 0x000000ff3e3e7207 */ /* 0x000fc40000800000 */
[----:B------:R-:W-:Y:S02]  /*2e50*/  ISETP.GE.AND P4, PT, R133, R146, PT ;  /* 0x000000928500720c */ /* 0x000fe40003f86270 */
[----:B------:R-:W-:Y:S02]  /*2e60*/  SEL R60, R60, RZ, P1 ;  /* 0x000000ff3c3c7207 */ /* 0x000fe40000800000 */
[----:B------:R-:W-:Y:S02]  /*2e70*/  SEL R61, RZ, 0x4, P4 ;  /* 0x00000004ff3d7807 */ /* 0x000fe40002000000 */
[----:B------:R-:W-:Y:S02]  /*2e80*/  ISETP.NE.U32.AND P4, PT, R60, RZ, PT ;  /* 0x000000ff3c00720c */ /* 0x000fe40003f85070 */
[----:B------:R-:W-:-:S04]  /*2e90*/  IADD3 R66, P6, PT, R58, UR27, RZ ;  /* 0x0000001b3a427c10 */ /* 0x000fc8000ffde0ff */
[----:B------:R-:W-:Y:S02]  /*2ea0*/  IADD3.X R67, PT, PT, R59, UR28, RZ, P6, !PT ;  /* 0x0000001c3b437c10 */ /* 0x000fe4000b7fe4ff */
[----:B------:R-:W-:Y:S01]  /*2eb0*/  IADD3 R64, P6, PT, R56, UR27, RZ ;  /* 0x0000001b38407c10 */ /* 0x000fe2000ffde0ff */
[----:B------:R-:W-:Y:S01]  /*2ec0*/  @!PT LDS RZ, [RZ] ;  /* 0x00000000fffff984 */ /* 0x000fe20000000800 */
[----:B------:R-:W-:Y:S01]  /*2ed0*/  @!PT LDS RZ, [RZ] ;  /* 0x00000000fffff984 */ /* 0x000fe20000000800 */
[----:B------:R-:W-:Y:S01]  /*2ee0*/  @!PT LDS RZ, [RZ] ;  /* 0x00000000fffff984 */ /* 0x000fe20000000800 */
[----:B------:R1:W-:Y:S01]  /*2ef0*/  LDGSTS.E [R131+0x2000], desc[UR22][R58.64], P2 ;  /* 0x020000003a837fae */ /* 0x0003e200091a1016 */
[----:B------:R-:W-:Y:S02]  /*2f00*/  ISETP.NE.U32.AND P2, PT, R62, RZ, PT ;  /* 0x000000ff3e00720c */ /* 0x000fe40003f45070 */
[----:B------:R-:W-:Y:S01]  /*2f10*/  IADD3.X R65, PT, PT, R57, UR28, RZ, P6, !PT ;  /* 0x0000001c39417c10 */ /* 0x000fe2000b7fe4ff */
[----:B------:R2:W-:Y:S01]  /*2f20*/  LDGSTS.E [R131+0x2008], desc[UR22][R56.64], P5 ;  /* 0x0200800038837fae */ /* 0x0005e2000a9a1016 */
[----:B------:R-:W-:Y:S02]  /*2f30*/  IADD3 R62, P5, PT, R52, UR27, RZ ;  /* 0x0000001b343e7c10 */ /* 0x000fe4000ffbe0ff */
[----:B------:R-:W-:Y:S01]  /*2f40*/  IADD3 R60, P6, PT, R54, UR27, RZ ;  /* 0x0000001b363c7c10 */ /* 0x000fe2000ffde0ff */
[----:B------:R3:W-:Y:S01]  /*2f50*/  LDGSTS.E [R129+0x2000], desc[UR22][R52.64], P3 ;  /* 0x0200000034817fae */ /* 0x0007e200099a1016 */
[----:B------:R-:W-:-:S02]  /*2f60*/  ISETP.GE.AND P3, PT, R126, R146, PT ;  /* 0x000000927e00720c */ /* 0x000fc40003f66270 */
[----:B------:R-:W-:Y:S02]  /*2f70*/  IADD3.X R63, PT, PT, R53, UR28, RZ, P5, !PT ;  /* 0x0000001c353f7c10 */ /* 0x000fe4000affe4ff */
[----:B-1----:R-:W-:Y:S01]  /*2f80*/  SEL R59, R61, RZ, P1 ;  /* 0x000000ff3d3b7207 */ /* 0x002fe20000800000 */
[----:B------:R1:W-:Y:S01]  /*2f90*/  LDGSTS.E [R129+0x2008], desc[UR22][R54.64], P2 ;  /* 0x0200800036817fae */ /* 0x0003e200091a1016 */
[----:B------:R-:W-:Y:S02]  /*2fa0*/  IADD3 R58, P5, PT, R50, UR27, RZ ;  /* 0x0000001b323a7c10 */ /* 0x000fe4000ffbe0ff */
[----:B--2---:R-:W-:Y:S01]  /*2fb0*/  SEL R56, RZ, 0x4, P3 ;  /* 0x00000004ff387807 */ /* 0x004fe20001800000 */
[----:B------:R2:W-:Y:S01]  /*2fc0*/  LDGSTS.E [R48+0x2000], desc[UR22][R50.64], P4 ;  /* 0x0200000032307fae */ /* 0x0005e2000a1a1016 */
[-C--:B------:R-:W-:Y:S02]  /*2fd0*/  ISETP.GE.AND P3, PT, R125, R146.reuse, PT ;  /* 0x000000927d00720c */ /* 0x080fe40003f66270 */
[----:B------:R-:W-:-:S02]  /*2fe0*/  ISETP.GE.AND P4, PT, R123, R146, PT ;  /* 0x000000927b00720c */ /* 0x000fc40003f86270 */
[----:B------:R-:W-:Y:S02]  /*2ff0*/  SEL R56, R56, RZ, P1 ;  /* 0x000000ff38387207 */ /* 0x000fe40000800000 */
[----:B---3--:R-:W-:Y:S02]  /*3000*/  SEL R52, RZ, 0x4, P3 ;  /* 0x00000004ff347807 */ /* 0x008fe40001800000 */
[----:B------:R-:W-:Y:S02]  /*3010*/  ISETP.NE.U32.AND P2, PT, R59, RZ, PT ;  /* 0x000000ff3b00720c */ /* 0x000fe40003f45070 */
[----:B------:R-:W-:Y:S02]  /*3020*/  SEL R53, RZ, 0x4, P4 ;  /* 0x00000004ff357807 */ /* 0x000fe40002000000 */
[----:B------:R-:W-:Y:S02]  /*3030*/  IADD3.X R59, PT, PT, R51, UR28, RZ, P5, !PT ;  /* 0x0000001c333b7c10 */ /* 0x000fe4000affe4ff */
[----:B------:R-:W-:-:S02]  /*3040*/  ISETP.GE.AND P5, PT, R47, R146, PT ;  /* 0x000000922f00720c */ /* 0x000fc40003fa6270 */
[----:B------:R-:W-:Y:S02]  /*3050*/  ISETP.NE.U32.AND P3, PT, R56, RZ, PT ;  /* 0x000000ff3800720c */ /* 0x000fe40003f65070 */
[----:B------:R-:W-:Y:S02]  /*3060*/  SEL R52, R52, RZ, P1 ;  /* 0x000000ff34347207 */ /* 0x000fe40000800000 */
[----:B------:R-:W-:Y:S01]  /*3070*/  IADD3 R56, P4, PT, R116, UR27, RZ ;  /* 0x0000001b74387c10 */ /* 0x000fe2000ff9e0ff */
[----:B------:R3:W-:Y:S01]  /*3080*/  LDGSTS.E [R48+0x2008], desc[UR22][R116.64], P2 ;  /* 0x0200800074307fae */ /* 0x0007e200091a1016 */
[----:B------:R-:W-:Y:S02]  /*3090*/  SEL R53, R53, RZ, P1 ;  /* 0x000000ff35357207 */ /* 0x000fe40000800000 */
[----:B-1----:R-:W-:Y:S02]  /*30a0*/  SEL R54, RZ, 0x4, P5 ;  /* 0x00000004ff367807 */ /* 0x002fe40002800000 */
[----:B------:R-:W-:-:S02]  /*30b0*/  ISETP.NE.U32.AND P5, PT, R52, RZ, PT ;  /* 0x000000ff3400720c */ /* 0x000fc40003fa5070 */
[----:B------:R-:W-:Y:S01]  /*30c0*/  IADD3.X R57, PT, PT, R117, UR28, RZ, P4, !PT ;  /* 0x0000001c75397c10 */ /* 0x000fe2000a7fe4ff */
[----:B------:R-:W-:Y:S01]  /*30d0*/  LDGSTS.E [R39+0x2000], desc[UR22][R120.64], P3 ;  /* 0x0200000078277fae */ /* 0x000fe200099a1016 */
[----:B------:R-:W-:Y:S02]  /*30e0*/  ISETP.NE.U32.AND P4, PT, R53, RZ, PT ;  /* 0x000000ff3500720c */ /* 0x000fe40003f85070 */
[----:B------:R-:W-:Y:S02]  /*30f0*/  IADD3.X R61, PT, PT, R55, UR28, RZ, P6, !PT ;  /* 0x0000001c373d7c10 */ /* 0x000fe4000b7fe4ff */
[----:B------:R-:W-:Y:S02]  /*3100*/  ISETP.GE.AND P6, PT, R46, R146, PT ;  /* 0x000000922e00720c */ /* 0x000fe40003fc6270 */
[----:B--2---:R-:W-:Y:S02]  /*3110*/  SEL R50, R54, RZ, P1 ;  /* 0x000000ff36327207 */ /* 0x004fe40000800000 */
[----:B------:R-:W-:Y:S01]  /*3120*/  SEL R51, RZ, 0x4, P6 ;  /* 0x00000004ff337807 */ /* 0x000fe20003000000 */
[----:B------:R1:W-:Y:S01]  /*3130*/  LDGSTS.E [R39+0x2008], desc[UR22][R118.64], P5 ;  /* 0x0200800076277fae */ /* 0x0003e2000a9a1016 */
[----:B------:R-:W-:-:S02]  /*3140*/  ISETP.NE.U32.AND P3, PT, R50, RZ, PT ;  /* 0x000000ff3200720c */ /* 0x000fc40003f65070 */
[----:B------:R-:W-:Y:S01]  /*3150*/  IADD3 R50, P6, PT, R118, UR27, RZ ;  /* 0x0000001b76327c10 */ /* 0x000fe2000ffde0ff */
[----:B------:R2:W-:Y:S01]  /*3160*/  LDGSTS.E [R33+0x2000], desc[UR22][R90.64], P4 ;  /* 0x020000005a217fae */ /* 0x0005e2000a1a1016 */
[----:B------:R-:W-:Y:S02]  /*3170*/  IADD3 R54, P2, PT, R120, UR27, RZ ;  /* 0x0000001b78367c10 */ /* 0x000fe4000ff5e0ff */
[----:B------:R-:W-:Y:S02]  /*3180*/  SEL R53, R51, RZ, P1 ;  /* 0x000000ff33357207 */ /* 0x000fe40000800000 */
[----:B------:R-:W-:Y:S02]  /*3190*/  IADD3.X R51, PT, PT, R119, UR28, RZ, P6, !PT ;  /* 0x0000001c77337c10 */ /* 0x000fe4000b7fe4ff */
[----:B------:R-:W-:Y:S02]  /*31a0*/  IADD3.X R55, PT, PT, R121, UR28, RZ, P2, !PT ;  /* 0x0000001c79377c10 */ /* 0x000fe400097fe4ff */
[----:B---3--:R-:W-:Y:S01]  /*31b0*/  IADD3 R116, P6, PT, R94, UR27, RZ ;  /* 0x0000001b5e747c10 */ /* 0x008fe2000ffde0ff */
[----:B------:R3:W-:Y:S01]  /*31c0*/  LDGSTS.E [R33+0x2008], desc[UR22][R94.64], P3 ;  /* 0x020080005e217fae */ /* 0x0007e200099a1016 */
[----:B------:R-:W-:-:S02]  /*31d0*/  ISETP.GE.AND P4, PT, R44, R146, PT ;  /* 0x000000922c00720c */ /* 0x000fc40003f86270 */
[----:B------:R-:W-:Y:S02]  /*31e0*/  IADD3 R52, P2, PT, R90, UR27, RZ ;  /* 0x0000001b5a347c10 */ /* 0x000fe4000ff5e0ff */
[----:B------:R-:W-:Y:S02]  /*31f0*/  ISETP.NE.U32.AND P5, PT, R53, RZ, PT ;  /* 0x000000ff3500720c */ /* 0x000fe40003fa5070 */
[----:B------:R-:W-:Y:S02]  /*3200*/  IADD3.X R117, PT, PT, R95, UR28, RZ, P6, !PT ;  /* 0x0000001c5f757c10 */ /* 0x000fe4000b7fe4ff */
[----:B-1----:R-:W-:Y:S02]  /*3210*/  SEL R119, RZ, 0x4, P4 ;  /* 0x00000004ff777807 */ /* 0x002fe40002000000 */
[----:B------:R-:W-:Y:S02]  /*3220*/  IADD3.X R53, PT, PT, R91, UR28, RZ, P2, !PT ;  /* 0x0000001c5b357c10 */ /* 0x000fe400097fe4ff */
[----:B------:R-:W-:-:S02]  /*3230*/  ISETP.GE.AND P6, PT, R32, R146, PT ;  /* 0x000000922000720c */ /* 0x000fc40003fc6270 */
[-C--:B------:R-:W-:Y:S02]  /*3240*/  ISETP.GE.AND P2, PT, R145, R146.reuse, PT ;  /* 0x000000929100720c */ /* 0x080fe40003f46270 */
[----:B------:R-:W-:Y:S01]  /*3250*/  IADD3 R118, P4, PT, R96, UR27, RZ ;  /* 0x0000001b60767c10 */ /* 0x000fe2000ff9e0ff */
[----:B------:R1:W-:Y:S01]  /*3260*/  LDGSTS.E [R28+0x2000], desc[UR22][R96.64], P5 ;  /* 0x02000000601c7fae */ /* 0x0003e2000a9a1016 */
[----:B--2---:R-:W-:Y:S02]  /*3270*/  SEL R90, R119, RZ, P1 ;  /* 0x000000ff775a7207 */ /* 0x004fe40000800000 */
[----:B------:R-:W-:Y:S02]  /*3280*/  ISETP.GE.AND P3, PT, R31, R146, PT ;  /* 0x000000921f00720c */ /* 0x000fe40003f66270 */
[----:B------:R-:W-:Y:S02]  /*3290*/  SEL R120, RZ, 0x4, P6 ;  /* 0x00000004ff787807 */ /* 0x000fe40003000000 */
[----:B------:R-:W-:-:S02]  /*32a0*/  SEL R121, RZ, 0x4, P2 ;  /* 0x00000004ff797807 */ /* 0x000fc40001000000 */
[-C--:B------:R-:W-:Y:S02]  /*32b0*/  ISETP.GE.AND P6, PT, R30, R146.reuse, PT ;  /* 0x000000921e00720c */ /* 0x080fe40003fc6270 */
[----:B------:R-:W-:Y:S02]  /*32c0*/  ISETP.GE.AND P2, PT, R25, R146, PT ;  /* 0x000000921900720c */ /* 0x000fe40003f46270 */
[----:B------:R-:W-:Y:S02]  /*32d0*/  IADD3.X R119, PT, PT, R97, UR28, RZ, P4, !PT ;  /* 0x0000001c61777c10 */ /* 0x000fe4000a7fe4ff */
[----:B------:R-:W-:Y:S02]  /*32e0*/  ISETP.NE.U32.AND P4, PT, R90, RZ, PT ;  /* 0x000000ff5a00720c */ /* 0x000fe40003f85070 */
[----:B------:R-:W-:Y:S02]  /*32f0*/  SEL R90, RZ, 0x4, P3 ;  /* 0x00000004ff5a7807 */ /* 0x000fe40001800000 */
[----:B---3--:R-:W-:-:S02]  /*3300*/  SEL R94, RZ, 0x4, P6 ;  /* 0x00000004ff5e7807 */ /* 0x008fc40003000000 */
[----:B------:R-:W-:Y:S02]  /*3310*/  SEL R95, RZ, 0x4, P2 ;  /* 0x00000004ff5f7807 */ /* 0x000fe40001000000 */
[----:B------:R-:W-:Y:S02]  /*3320*/  SEL R120, R120, RZ, P1 ;  /* 0x000000ff78787207 */ /* 0x000fe40000800000 */
[----:B------:R-:W-:Y:S02]  /*3330*/  SEL R91, R90, RZ, P1 ;  /* 0x000000ff5a5b7207 */ /* 0x000fe40000800000 */
[----:B------:R-:W-:Y:S01]  /*3340*/  SEL R94, R94, RZ, P1 ;  /* 0x000000ff5e5e7207 */ /* 0x000fe20000800000 */
[----:B------:R2:W-:Y:S01]  /*3350*/  LDGSTS.E [R28+0x2008], desc[UR22][R98.64], P4 ;  /* 0x02008000621c7fae */ /* 0x0005e2000a1a1016 */
[----:B------:R-:W-:Y:S02]  /*3360*/  IADD3 R90, P2, PT, R98, UR27, RZ ;  /* 0x0000001b625a7c10 */ /* 0x000fe4000ff5e0ff */
[----:B------:R-:W-:-:S02]  /*3370*/  SEL R95, R95, RZ, P1 ;  /* 0x000000ff5f5f7207 */ /* 0x000fc40000800000 */
[----:B------:R-:W-:Y:S02]  /*3380*/  ISETP.NE.U32.AND P5, PT, R120, RZ, PT ;  /* 0x000000ff7800720c */ /* 0x000fe40003fa5070 */
[----:B------:R-:W-:Y:S02]  /*3390*/  SEL R121, R121, RZ, P1 ;  /* 0x000000ff79797207 */ /* 0x000fe40000800000 */
[----:B------:R-:W-:Y:S02]  /*33a0*/  ISETP.NE.U32.AND P6, PT, R91, RZ, PT ;  /* 0x000000ff5b00720c */ /* 0x000fe40003fc5070 */
[----:B------:R-:W-:Y:S02]  /*33b0*/  ISETP.NE.U32.AND P1, PT, R94, RZ, PT ;  /* 0x000000ff5e00720c */ /* 0x000fe40003f25070 */
[----:B------:R-:W-:Y:S02]  /*33c0*/  IADD3.X R91, PT, PT, R99, UR28, RZ, P2, !PT ;  /* 0x0000001c635b7c10 */ /* 0x000fe400097fe4ff */
[----:B------:R-:W-:Y:S01]  /*33d0*/  ISETP.NE.U32.AND P2, PT, R95, RZ, PT ;  /* 0x000000ff5f00720c */ /* 0x000fe20003f45070 */
[----:B------:R-:W-:Y:S01]  /*33e0*/  IMAD.U32 R95, RZ, RZ, UR17 ;  /* 0x00000011ff5f7e24 */ /* 0x000fe2000f8e00ff */
[----:B------:R-:W-:Y:S01]  /*33f0*/  ISETP.NE.U32.AND P3, PT, R121, RZ, PT ;  /* 0x000000ff7900720c */ /* 0x000fe20003f65070 */
[----:B------:R3:W-:Y:S01]  /*3400*/  LDGSTS.E [R26+0x2000], desc[UR22][R100.64], P5 ;  /* 0x02000000641a7fae */ /* 0x0007e2000a9a1016 */
[----:B------:R-:W-:Y:S01]  /*3410*/  IADD3 R120, P5, PT, R100, UR27, RZ ;  /* 0x0000001b64787c10 */ /* 0x000fe2000ffbe0ff */
[----:B------:R-:W-:Y:S01]  /*3420*/  IMAD.WIDE R92, R95, 0x4, R92 ;  /* 0x000000045f5c7825 */ /* 0x000fe200078e025c */
[----:B-1----:R-:W-:Y:S01]  /*3430*/  IADD3 R96, P4, PT, R102, UR27, RZ ;  /* 0x0000001b66607c10 */ /* 0x002fe2000ff9e0ff */
[----:B------:R1:W-:Y:S01]  /*3440*/  LDGSTS.E [R26+0x2008], desc[UR22][R102.64], P6 ;  /* 0x02008000661a7fae */ /* 0x0003e2000b1a1016 */
[----:B------:R-:W-:-:S02]  /*3450*/  IADD3.X R121, PT, PT, R101, UR28, RZ, P5, !PT ;  /* 0x0000001c65797c10 */ /* 0x000fc4000affe4ff */
[----:B------:R-:W-:Y:S01]  /*3460*/  IADD3.X R97, PT, PT, R103, UR28, RZ, P4, !PT ;  /* 0x0000001c67617c10 */ /* 0x000fe2000a7fe4ff */
[----:B------:R-:W-:Y:S01]  /*3470*/  LDGSTS.E [R21+0x2000], desc[UR22][R104.64], P1 ;  /* 0x0200000068157fae */ /* 0x000fe200089a1016 */
[----:B------:R-:W-:Y:S02]  /*3480*/  IADD3 R94, P5, PT, R106, UR29, RZ ;  /* 0x0000001d6a5e7c10 */ /* 0x000fe4000ffbe0ff */
[----:B--2---:R-:W-:Y:S01]  /*3490*/  IADD3 R98, P4, PT, R108, UR29, RZ ;  /* 0x0000001d6c627c10 */ /* 0x004fe2000ff9e0ff */
[----:B------:R-:W-:Y:S01]  /*34a0*/  LDGSTS.E [R21+0x2008], desc[UR22][R92.64], P2 ;  /* 0x020080005c157fae */ /* 0x000fe200091a1016 */
[----:B---3--:R-:W-:Y:S02]  /*34b0*/  IADD3 R100, P1, PT, R110, UR29, RZ ;  /* 0x0000001d6e647c10 */ /* 0x008fe4000ff3e0ff */
[----:B------:R-:W-:Y:S01]  /*34c0*/  IADD3 R146, P2, PT, R112, UR29, RZ ;  /* 0x0000001d70927c10 */ /* 0x000fe2000ff5e0ff */
[----:B------:R-:W0:Y:S01]  /*34d0*/  LDGDEPBAR ;  /* 0x00000000000079af */ /* 0x000e220000000000 */
[----:B------:R-:W-:-:S02]  /*34e0*/  IADD3.X R101, PT, PT, R111, UR30, RZ, P1, !PT ;  /* 0x0000001e6f657c10 */ /* 0x000fc40008ffe4ff */
[----:B-1----:R-:W-:Y:S01]  /*34f0*/  IADD3 R102, P1, PT, R114, UR29, RZ ;  /* 0x0000001d72667c10 */ /* 0x002fe2000ff3e0ff */
[----:B------:R1:W-:Y:S01]  /*3500*/  LDGSTS.E [R20+0x8000], desc[UR22][R106.64], P3 ;  /* 0x080000006a147fae */ /* 0x0003e200099a1016 */
[----:B------:R-:W-:Y:S02]  /*3510*/  IADD3.X R95, PT, PT, R107, UR30, RZ, P5, !PT ;  /* 0x0000001e6b5f7c10 */ /* 0x000fe4000affe4ff */
[----:B------:R-:W-:Y:S01]  /*3520*/  IADD3.X R103, PT, PT, R115, UR30, RZ, P1, !PT ;  /* 0x0000001e73677c10 */ /* 0x000fe20008ffe4ff */
[----:B------:R2:W-:Y:S01]  /*3530*/  LDGSTS.E [R20+0x8400], desc[UR22][R108.64], P3 ;  /* 0x084000006c147fae */ /* 0x0005e200099a1016 */
[----:B------:R-:W-:Y:S02]  /*3540*/  ISETP.GE.AND P1, PT, R37, R148, PT ;  /* 0x000000942500720c */ /* 0x000fe40003f26270 */
[----:B------:R-:W-:Y:S01]  /*3550*/  IADD3.X R147, PT, PT, R113, UR30, RZ, P2, !PT ;  /* 0x0000001e71937c10 */ /* 0x000fe200097fe4ff */
[----:B------:R3:W-:Y:S01]  /*3560*/  LDGSTS.E [R20+0x8800], desc[UR22][R110.64], P3 ;  /* 0x088000006e147fae */ /* 0x0007e200099a1016 */
[----:B------:R-:W-:-:S02]  /*3570*/  ISETP.GT.AND P2, PT, R141, 0x5f, PT ;  /* 0x0000005f8d00780c */ /* 0x000fc40003f44270 */
[----:B------:R-:W-:Y:S01]  /*3580*/  IADD3.X R99, PT, PT, R109, UR30, RZ, P4, !PT ;  /* 0x0000001e6d637c10 */ /* 0x000fe2000a7fe4ff */
[----:B------:R3:W-:Y:S01]  /*3590*/  LDGSTS.E [R20+0x8c00], desc[UR22][R112.64], P3 ;  /* 0x08c0000070147fae */ /* 0x0007e200099a1016 */
[----:B-1----:R-:W-:Y:S02]  /*35a0*/  SEL R106, RZ, 0x4, P1 ;  /* 0x00000004ff6a7807 */ /* 0x002fe40000800000 */
[----:B------:R-:W-:Y:S01]  /*35b0*/  ISETP.GE.AND P1, PT, R140, R148, PT ;  /* 0x000000948c00720c */ /* 0x000fe20003f26270 */
[----:B------:R3:W-:Y:S01]  /*35c0*/  LDGSTS.E [R20+0x9000], desc[UR22][R114.64], P3 ;  /* 0x0900000072147fae */ /* 0x0007e200099a1016 */
[----:B------:R-:W-:Y:S02]  /*35d0*/  SEL R106, R106, RZ, P2 ;  /* 0x000000ff6a6a7207 */ /* 0x000fe40001000000 */
[----:B------:R-:W-:Y:S01]  /*35e0*/  SEL R107, RZ, 0x4, P1 ;  /* 0x00000004ff6b7807 */ /* 0x000fe20000800000 */
[----:B------:R3:W-:Y:S01]  /*35f0*/  LDGSTS.E [R20+0x9400], desc[UR22][R88.64], P3 ;  /* 0x0940000058147fae */ /* 0x0007e200099a1016 */
[----:B------:R-:W-:-:S02]  /*3600*/  ISETP.NE.U32.AND P1, PT, RZ, UR8, PT ;  /* 0x00000008ff007c0c */ /* 0x000fc4000bf25070 */
[----:B------:R-:W-:Y:S01]  /*3610*/  IADD3 R104, P4, PT, R104, UR27, RZ ;  /* 0x0000001b68687c10 */ /* 0x000fe2000ff9e0ff */
[----:B------:R3:W-:Y:S01]  /*3620*/  LDGSTS.E [R20+0x9800], desc[UR22][R86.64], P3 ;  /* 0x0980000056147fae */ /* 0x0007e200099a1016 */
[----:B------:R-:W-:Y:S02]  /*3630*/  ISETP.LT.OR P6, PT, R141, 0x20, P1 ;  /* 0x000000208d00780c */ /* 0x000fe40000fc1670 */
[----:B------:R-:W-:Y:S01]  /*3640*/  ISETP.NE.U32.AND P5, PT, R106, RZ, PT ;  /* 0x000000ff6a00720c */ /* 0x000fe20003fa5070 */
[----:B------:R3:W-:Y:S01]  /*3650*/  LDGSTS.E [R20+0x9c00], desc[UR22][R84.64], P3 ;  /* 0x09c0000054147fae */ /* 0x0007e200099a1016 */
[----:B------:R-:W-:Y:S02]  /*3660*/  IADD3.X R105, PT, PT, R105, UR28, RZ, P4, !PT ;  /* 0x0000001c69697c10 */ /* 0x000fe4000a7fe4ff */
[----:B------:R-:W-:Y:S01]  /*3670*/  IADD3 R92, P4, PT, R92, UR27, RZ ;  /* 0x0000001b5c5c7c10 */ /* 0x000fe2000ff9e0ff */
[----:B------:R3:W-:Y:S01]  /*3680*/  LDGSTS.E [R10+0x8200], desc[UR22][R82.64], P3 ;  /* 0x08200000520a7fae */ /* 0x0007e200099a1016 */
[----:B------:R-:W-:-:S02]  /*3690*/  SEL R107, R107, RZ, P2 ;  /* 0x000000ff6b6b7207 */ /* 0x000fc40001000000 */
[----:B------:R-:W-:Y:S01]  /*36a0*/  IADD3.X R93, PT, PT, R93, UR28, RZ, P4, !PT ;  /* 0x0000001c5d5d7c10 */ /* 0x000fe2000a7fe4ff */
[----:B------:R3:W-:Y:S01]  /*36b0*/  LDGSTS.E [R10+0x8600], desc[UR22][R80.64], P3 ;  /* 0x08600000500a7fae */ /* 0x0007e200099a1016 */
[----:B------:R-:W-:-:S03]  /*36c0*/  ISETP.NE.U32.AND P4, PT, R107, RZ, PT ;  /* 0x000000ff6b00720c */ /* 0x000fc60003f85070 */
[----:B------:R3:W-:Y:S04]  /*36d0*/  LDGSTS.E [R10+0x8a00], desc[UR22][R78.64], P3 ;  /* 0x08a000004e0a7fae */ /* 0x0007e800099a1016 */
[----:B------:R3:W-:Y:S04]  /*36e0*/  LDGSTS.E [R10+0x8e00], desc[UR22][R76.64], P3 ;  /* 0x08e000004c0a7fae */ /* 0x0007e800099a1016 */
[----:B------:R3:W-:Y:S04]  /*36f0*/  LDGSTS.E [R10+0x9200], desc[UR22][R74.64], P3 ;  /* 0x092000004a0a7fae */ /* 0x0007e800099a1016 */
[----:B------:R3:W-:Y:S04]  /*3700*/  LDGSTS.E [R10+0x9600], desc[UR22][R72.64], P3 ;  /* 0x09600000480a7fae */ /* 0x0007e800099a1016 */
[----:B------:R3:W-:Y:S04]  /*3710*/  LDGSTS.E [R10+0x9a00], desc[UR22][R70.64], P3 ;  /* 0x09a00000460a7fae */ /* 0x0007e800099a1016 */
[----:B------:R3:W-:Y:S01]  /*3720*/  LDGSTS.E [R10+0x9e00], desc[UR22][R68.64], P3 ;  /* 0x09e00000440a7fae */ /* 0x0007e200099a1016 */
[----:B------:R-:W-:-:S03]  /*3730*/  ISETP.GE.AND P3, PT, R139, R148, PT ;  /* 0x000000948b00720c */ /* 0x000fc60003f66270 */
[----:B------:R-:W0:Y:S01]  /*3740*/  LDGDEPBAR ;  /* 0x00000000000079af */ /* 0x000e220000000000 */
[----:B------:R-:W-:Y:S02]  /*3750*/  SEL R106, RZ, 0x4, P3 ;  /* 0x00000004ff6a7807 */ /* 0x000fe40001800000 */
[----:B------:R-:W-:Y:S02]  /*3760*/  ISETP.GE.AND P3, PT, R138, R148, PT ;  /* 0x000000948a00720c */ /* 0x000fe40003f66270 */
[----:B------:R-:W-:Y:S02]  /*3770*/  SEL R106, R106, RZ, P2 ;  /* 0x000000ff6a6a7207 */ /* 0x000fe40001000000 */
[----:B--2---:R-:W-:Y:S02]  /*3780*/  SEL R108, RZ, 0x4, P3 ;  /* 0x00000004ff6c7807 */ /* 0x004fe40001800000 */
[----:B------:R-:W-:Y:S02]  /*3790*/  ISETP.NE.U32.AND P3, PT, R106, RZ, PT ;  /* 0x000000ff6a00720c */ /* 0x000fe40003f65070 */
[----:B------:R-:W-:Y:S01]  /*37a0*/  SEL R108, R108, RZ, P2 ;  /* 0x000000ff6c6c7207 */ /* 0x000fe20001000000 */
[----:B------:R-:W-:-:S04]  /*37b0*/  DEPBAR.LE SB0, 0x2 ;  /* 0x000080800000791a */ /* 0x000fc80000000000 */
[----:B------:R-:W-:Y:S06]  /*37c0*/  BAR.SYNC.DEFER_BLOCKING 0x0 ;  /* 0x0000000000007b1d */ /* 0x000fec0000010000 */
[----:B---3--:R-:W-:Y:S05]  /*37d0*/  @P6 BRA `(.L_x_6) ;  /* 0x0000000000846947 */ /* 0x008fea0003800000 */
[----:B------:R-:W-:Y:S02]  /*37e0*/  UIADD3 UR4, UPT, UPT, UR10, 0x6000, URZ ;  /* 0x000060000a047890 */ /* 0x000fe4000fffe0ff */
[----:B------:R-:W-:Y:S02]  /*37f0*/  USHF.R.U32.HI UR6, URZ, 0x4, UR10 ;  /* 0x00000004ff067899 */ /* 0x000fe4000801160a */
[----:B------:R-:W-:Y:S02]  /*3800*/  USHF.R.U32.HI UR4, URZ, 0x4, UR4 ;  /* 0x00000004ff047899 */ /* 0x000fe40008011604 */
[----:B------:R-:W-:Y:S02]  /*3810*/  USGXT.U32 UR6, UR6, 0xe ;  /* 0x0000000e0606789a */ /* 0x000fe40008000000 */
[----:B------:R-:W-:Y:S02]  /*3820*/  USGXT.U32 UR8, UR4, 0xe ;  /* 0x0000000e0408789a */ /* 0x000fe40008000000 */
[----:B------:R-:W-:-:S02]  /*3830*/  UIADD3 UR38, UP1, UPT, UR6, 0x2, URZ ;  /* 0x0000000206267890 */ /* 0x000fc4000ff3e0ff */
[----:B------:R-:W-:Y:S01]  /*3840*/  UIADD3 UR40, UP2, UPT, UR8, 0x2, URZ ;  /* 0x0000000208287890 */ /* 0x000fe2000ff5e0ff */
[----:B------:R-:W-:Y:S01]  /*3850*/  UMOV UR4, URZ ;  /* 0x000000ff00047c82 */ /* 0x000fe20008000000 */
[----:B------:R-:W-:Y:S01]  /*3860*/  UMOV UR42, 0x0 ;  /* 0x00000000002a7882 */ /* 0x000fe20000000000 */
[----:B------:R-:W-:Y:S02]  /*3870*/  UIADD3.X UR39, UPT, UPT, UR4, 0x40004040, URZ, UP1, !UPT ;  /* 0x4000404004277890 */ /* 0x000fe40008ffe4ff */
[----:B------:R-:W-:Y:S02]  /*3880*/  UIADD3.X UR41, UPT, UPT, UR4, 0x40004040, URZ, UP2, !UPT ;  /* 0x4000404004297890 */ /* 0x000fe400097fe4ff */
[----:B------:R-:W-:Y:S02]  /*3890*/  UIADD3.64 UR14, UPT, UPT, UR38, 0x2, URZ ;  /* 0x00000002260e7897 */ /* 0x000fe4000fffe0ff */
[----:B------:R-:W-:Y:S02]  /*38a0*/  UIADD3.64 UR32, UPT, UPT, UR40, 0x2, URZ ;  /* 0x0000000228207897 */ /* 0x000fe4000fffe0ff */
[----:B------:R-:W-:-:S02]  /*38b0*/  UIADD3.64 UR34, UPT, UPT, UR38, 0x4, URZ ;  /* 0x0000000426227897 */ /* 0x000fc4000fffe0ff */
[----:B------:R-:W-:Y:S01]  /*38c0*/  UIADD3.64 UR36, UPT, UPT, UR40, 0x4, URZ ;  /* 0x0000000428247897 */ /* 0x000fe2000fffe0ff */
[----:B------:R-:W-:Y:S01]  /*38d0*/  UMOV UR43, 0x4100910 ;  /* 0x04100910002b7882 */ /* 0x000fe20000000000 */
[----:B------:R-:W-:Y:S01]  /*38e0*/  UMOV UR7, 0x40004040 ;  /* 0x4000404000077882 */ /* 0x000fe20000000000 */
[----:B------:R-:W-:Y:S01]  /*38f0*/  UMOV UR9, 0x40004040 ;  /* 0x4000404000097882 */ /* 0x000fe20000000000 */
[----:B------:R-:W-:Y:S01]  /*3900*/  UMOV UR44, 0x0 ;  /* 0x00000000002c7882 */ /* 0x000fe20000000000 */
[----:B------:R-:W-:Y:S01]  /*3910*/  UMOV UR45, 0x4100910 ;  /* 0x04100910002d7882 */ /* 0x000fe20000000000 */
[----:B------:R-:W-:Y:S01]  /*3920*/  UMOV UR46, 0x0 ;  /* 0x00000000002e7882 */ /* 0x000fe20000000000 */
[----:B------:R-:W-:Y:S01]  /*3930*/  UMOV UR47, 0x4100910 ;  /* 0x04100910002f7882 */ /* 0x000fe20000000000 */
[----:B------:R-:W-:Y:S01]  /*3940*/  UMOV UR4, UR16 ;  /* 0x0000001000047c82 */ /* 0x000fe20008000000 */
[----:B------:R-:W-:Y:S01]  /*3950*/  UMOV UR5, URZ ;  /* 0x000000ff00057c82 */ /* 0x000fe20008000000 */
[----:B------:R1:W-:Y:S01]  /*3960*/  UTCHMMA gdesc[UR6], gdesc[UR8], tmem[UR26], tmem[UR42], idesc[UR43], !UPT ;  /* 0x00ff2a08060075ea */ /* 0x0003e2000f80001a */
[----:B------:R-:W-:Y:S01]  /*3970*/  UMOV UR48, 0x0 ;  /* 0x0000000000307882 */ /* 0x000fe20000000000 */
[----:B------:R-:W-:Y:S01]  /*3980*/  UMOV UR49, 0x4100910 ;  /* 0x0410091000317882 */ /* 0x000fe20000000000 */
[----:B------:R1:W-:Y:S01]  /*3990*/  UTCHMMA gdesc[UR38], gdesc[UR40], tmem[UR26], tmem[UR44], idesc[UR45], UPT ;  /* 0x00ff2c28260075ea */ /* 0x0003e2000b80001a */
[----:B------:R-:W-:Y:S01]  /*39a0*/  UMOV UR4, UR4 ;  /* 0x0000000400047c82 */ /* 0x000fe20008000000 */
[----:B------:R1:W-:Y:S01]  /*39b0*/  UTCHMMA gdesc[UR14], gdesc[UR32], tmem[UR26], tmem[UR46], idesc[UR47], UPT ;  /* 0x00ff2e200e0075ea */ /* 0x0003e2000b80001a */
[----:B------:R1:W-:Y:S01]  /*39c0*/  UTCHMMA gdesc[UR34], gdesc[UR36], tmem[UR26], tmem[UR48], idesc[UR49], UPT ;  /* 0x00ff3024220075ea */ /* 0x0003e2000b80001a */
[----:B------:R1:W-:Y:S01]  /*39d0*/  UTCBAR [UR4], URZ ;  /* 0x000000ff040073e9 */ /* 0x0003e200080000ff */
[----:B------:R-:W-:Y:S01]  /*39e0*/  NOP ;  /* 0x0000000000007918 */ /* 0x000fe20000000000 */
.L_x_6:
[----:B------:R-:W-:Y:S01]  /*39f0*/  BAR.SYNC.DEFER_BLOCKING 0x0 ;  /* 0x0000000000007b1d */ /* 0x000fe20000010000 */
[----:B------:R-:W-:-:S04]  /*3a00*/  IADD3 R88, P6, PT, R88, UR29, RZ ;  /* 0x0000001d58587c10 */ /* 0x000fc8000ffde0ff */
[----:B------:R-:W-:Y:S01]  /*3a10*/  IADD3.X R89, PT, PT, R89, UR30, RZ, P6, !PT ;  /* 0x0000001e59597c10 */ /* 0x000fe2000b7fe4ff */
[----:B-1----:R-:W-:Y:S01]  /*3a20*/  UMOV UR4, URZ ;  /* 0x000000ff00047c82 */ /* 0x002fe20008000000 */
[----:B------:R-:W-:Y:S01]  /*3a30*/  @!PT LDS RZ, [RZ] ;  /* 0x00000000fffff984 */ /* 0x000fe20000000800 */
[----:B------:R-:W-:Y:S01]  /*3a40*/  @!PT LDS RZ, [RZ] ;  /* 0x00000000fffff984 */ /* 0x000fe20000000800 */
[----:B------:R-:W-:Y:S01]  /*3a50*/  @!PT LDS RZ, [RZ] ;  /* 0x00000000fffff984 */ /* 0x000fe20000000800 */
[----:B------:R-:W-:Y:S01]  /*3a60*/  LDGSTS.E [R131+0x4000], desc[UR22][R66.64], P5 ;  /* 0x0400000042837fae */ /* 0x000fe2000a9a1016 */
[----:B------:R-:W-:-:S03]  /*3a70*/  ISETP.NE.U32.AND P5, PT, R108, RZ, PT ;  /* 0x000000ff6c00720c */ /* 0x000fc60003fa5070 */
[----:B------:R1:W-:Y:S01]  /*3a80*/  LDGSTS.E [R131+0x4008], desc[UR22][R64.64], P4 ;  /* 0x0400800040837fae */ /* 0x0003e2000a1a1016 */
[----:B------:R-:W-:-:S03]  /*3a90*/  ISETP.GE.AND P4, PT, R135, R148, PT ;  /* 0x000000948700720c */ /* 0x000fc60003f86270 */
[----:B------:R-:W-:Y:S01]  /*3aa0*/  LDGSTS.E [R129+0x4000], desc[UR22][R62.64], P3 ;  /* 0x040000003e817fae */ /* 0x000fe200099a1016 */
[-C--:B------:R-:W-:Y:S02]  /*3ab0*/  ISETP.GE.AND P3, PT, R133, R148.reuse, PT ;  /* 0x000000948500720c */ /* 0x080fe40003f66270 */
[----:B------:R-:W-:Y:S02]  /*3ac0*/  SEL R106, RZ, 0x4, P4 ;  /* 0x00000004ff6a7807 */ /* 0x000fe40002000000 */
[----:B------:R-:W-:Y:S01]  /*3ad0*/  ISETP.GE.AND P4, PT, R126, R148, PT ;  /* 0x000000947e00720c */ /* 0x000fe20003f86270 */
[----:B------:R2:W-:Y:S01]  /*3ae0*/  LDGSTS.E [R129+0x4008], desc[UR22][R60.64], P5 ;  /* 0x040080003c817fae */ /* 0x0005e2000a9a1016 */
[----:B------:R-:W-:Y:S02]  /*3af0*/  SEL R106, R106, RZ, P2 ;  /* 0x000000ff6a6a7207 */ /* 0x000fe40001000000 */
[----:B-1----:R-:W-:Y:S02]  /*3b00*/  SEL R65, RZ, 0x4, P3 ;  /* 0x00000004ff417807 */ /* 0x002fe40001800000 */
[----:B------:R-:W-:-:S02]  /*3b10*/  SEL R67, RZ, 0x4, P4 ;  /* 0x00000004ff437807 */ /* 0x000fc40002000000 */
[-C--:B------:R-:W-:Y:S02]  /*3b20*/  ISETP.GE.AND P4, PT, R125, R148.reuse, PT ;  /* 0x000000947d00720c */ /* 0x080fe40003f86270 */
[----:B------:R-:W-:Y:S02]  /*3b30*/  SEL R66, R65, RZ, P2 ;  /* 0x000000ff41427207 */ /* 0x000fe40001000000 */
[----:B------:R-:W-:Y:S02]  /*3b40*/  IADD3 R64, P6, PT, R86, UR29, RZ ;  /* 0x0000001d56407c10 */ /* 0x000fe4000ffde0ff */
[----:B------:R-:W-:Y:S02]  /*3b50*/  ISETP.GE.AND P3, PT, R123, R148, PT ;  /* 0x000000947b00720c */ /* 0x000fe40003f66270 */
[----:B------:R-:W-:Y:S02]  /*3b60*/  ISETP.NE.U32.AND P5, PT, R106, RZ, PT ;  /* 0x000000ff6a00720c */ /* 0x000fe40003fa5070 */
[----:B------:R-:W-:-:S02]  /*3b70*/  SEL R86, RZ, 0x4, P4 ;  /* 0x00000004ff567807 */ /* 0x000fc40002000000 */
[----:B------:R-:W-:Y:S02]  /*3b80*/  ISETP.NE.U32.AND P4, PT, R66, RZ, PT ;  /* 0x000000ff4200720c */ /* 0x000fe40003f85070 */
[----:B------:R-:W-:Y:S02]  /*3b90*/  SEL R66, RZ, 0x4, P3 ;  /* 0x00000004ff427807 */ /* 0x000fe40001800000 */
[----:B--2---:R-:W-:Y:S02]  /*3ba0*/  IADD3 R60, P3, PT, R84, UR29, RZ ;  /* 0x0000001d543c7c10 */ /* 0x004fe4000ff7e0ff */
[----:B------:R-:W-:Y:S02]  /*3bb0*/  SEL R67, R67, RZ, P2 ;  /* 0x000000ff43437207 */ /* 0x000fe40001000000 */
[----:B------:R-:W-:Y:S01]  /*3bc0*/  IADD3.X R61, PT, PT, R85, UR30, RZ, P3, !PT ;  /* 0x0000001e553d7c10 */ /* 0x000fe20009ffe4ff */
[----:B------:R1:W-:Y:S01]  /*3bd0*/  LDGSTS.E [R48+0x4000], desc[UR22][R58.64], P5 ;  /* 0x040000003a307fae */ /* 0x0003e2000a9a1016 */
[----:B------:R-:W-:-:S02]  /*3be0*/  ISETP.NE.U32.AND P3, PT, R67, RZ, PT ;  /* 0x000000ff4300720c */ /* 0x000fc40003f65070 */
[----:B------:R-:W-:Y:S01]  /*3bf0*/  SEL R86, R86, RZ, P2 ;  /* 0x000000ff56567207 */ /* 0x000fe20001000000 */
[----:B------:R2:W-:Y:S01]  /*3c00*/  LDGSTS.E [R48+0x4008], desc[UR22][R56.64], P4 ;  /* 0x0400800038307fae */ /* 0x0005e2000a1a1016 */
[-C--:B------:R-:W-:Y:S02]  /*3c10*/  ISETP.GE.AND P5, PT, R47, R148.reuse, PT ;  /* 0x000000942f00720c */ /* 0x080fe40003fa6270 */
[----:B------:R-:W-:Y:S02]  /*3c20*/  ISETP.NE.U32.AND P4, PT, R86, RZ, PT ;  /* 0x000000ff5600720c */ /* 0x000fe40003f85070 */
[----:B------:R-:W-:Y:S02]  /*3c30*/  SEL R66, R66, RZ, P2 ;  /* 0x000000ff42427207 */ /* 0x000fe40001000000 */
[----:B------:R-:W-:Y:S02]  /*3c40*/  SEL R67, RZ, 0x4, P5 ;  /* 0x00000004ff437807 */ /* 0x000fe40002800000 */
[----:B------:R-:W-:Y:S01]  /*3c50*/  ISETP.NE.U32.AND P5, PT, R66, RZ, PT ;  /* 0x000000ff4200720c */ /* 0x000fe20003fa5070 */
[----:B------:R-:W-:Y:S01]  /*3c60*/  LDGSTS.E [R39+0x4000], desc[UR22][R54.64], P3 ;  /* 0x0400000036277fae */ /* 0x000fe200099a1016 */
[----:B------:R-:W-:-:S02]  /*3c70*/  ISETP.GE.AND P3, PT, R46, R148, PT ;  /* 0x000000942e00720c */ /* 0x000fc40003f66270 */
[----:B-1----:R-:W-:Y:S02]  /*3c80*/  SEL R58, R67, RZ, P2 ;  /* 0x000000ff433a7207 */ /* 0x002fe40001000000 */
[----:B------:R-:W-:Y:S01]  /*3c90*/  SEL R59, RZ, 0x4, P3 ;  /* 0x00000004ff3b7807 */ /* 0x000fe20001800000 */
[----:B------:R1:W-:Y:S01]  /*3ca0*/  LDGSTS.E [R39+0x4008], desc[UR22][R50.64], P4 ;  /* 0x0400800032277fae */ /* 0x0003e2000a1a1016 */
[----:B------:R-:W-:Y:S02]  /*3cb0*/  ISETP.NE.U32.AND P3, PT, R58, RZ, PT ;  /* 0x000000ff3a00720c */ /* 0x000fe40003f65070 */
[----:B--2---:R-:W-:Y:S02]  /*3cc0*/  IADD3 R56, P4, PT, R78, UR29, RZ ;  /* 0x0000001d4e387c10 */ /* 0x004fe4000ff9e0ff */
[----:B------:R-:W-:Y:S01]  /*3cd0*/  IADD3.X R65, PT, PT, R87, UR30, RZ, P6, !PT ;  /* 0x0000001e57417c10 */ /* 0x000fe2000b7fe4ff */
[----:B------:R-:W-:Y:S01]  /*3ce0*/  LDGSTS.E [R33+0x4000], desc[UR22][R52.64], P5 ;  /* 0x0400000034217fae */ /* 0x000fe2000a9a1016 */
[----:B------:R-:W-:-:S02]  /*3cf0*/  SEL R59, R59, RZ, P2 ;  /* 0x000000ff3b3b7207 */ /* 0x000fc40001000000 */
[----:B------:R-:W-:Y:S02]  /*3d00*/  IADD3.X R57, PT, PT, R79, UR30, RZ, P4, !PT ;  /* 0x0000001e4f397c10 */ /* 0x000fe4000a7fe4ff */
[----:B------:R-:W-:Y:S02]  /*3d10*/  IADD3 R62, P6, PT, R82, UR29, RZ ;  /* 0x0000001d523e7c10 */ /* 0x000fe4000ffde0ff */
[----:B------:R-:W-:Y:S01]  /*3d20*/  IADD3 R58, P4, PT, R74, UR29, RZ ;  /* 0x0000001d4a3a7c10 */ /* 0x000fe2000ff9e0ff */
[----:B------:R2:W-:Y:S01]  /*3d30*/  LDGSTS.E [R33+0x4008], desc[UR22][R116.64], P3 ;  /* 0x0400800074217fae */ /* 0x0005e200099a1016 */
[----:B------:R-:W-:Y:S02]  /*3d40*/  ISETP.NE.U32.AND P5, PT, R59, RZ, PT ;  /* 0x000000ff3b00720c */ /* 0x000fe40003fa5070 */
[----:B------:R-:W-:Y:S02]  /*3d50*/  IADD3.X R63, PT, PT, R83, UR30, RZ, P6, !PT ;  /* 0x0000001e533f7c10 */ /* 0x000fe4000b7fe4ff */
[----:B------:R-:W-:-:S02]  /*3d60*/  IADD3.X R59, PT, PT, R75, UR30, RZ, P4, !PT ;  /* 0x0000001e4b3b7c10 */ /* 0x000fc4000a7fe4ff */
[----:B------:R-:W-:Y:S02]  /*3d70*/  IADD3 R66, P6, PT, R80, UR29, RZ ;  /* 0x0000001d50427c10 */ /* 0x000fe4000ffde0ff */
[-C--:B------:R-:W-:Y:S02]  /*3d80*/  ISETP.GE.AND P4, PT, R44, R148.reuse, PT ;  /* 0x000000942c00720c */ /* 0x080fe40003f86270 */
[----:B------:R-:W-:Y:S02]  /*3d90*/  ISETP.GE.AND P3, PT, R32, R148, PT ;  /* 0x000000942000720c */ /* 0x000fe40003f66270 */
[----:B------:R-:W-:Y:S01]  /*3da0*/  IADD3.X R67, PT, PT, R81, UR30, RZ, P6, !PT ;  /* 0x0000001e51437c10 */ /* 0x000fe2000b7fe4ff */
[----:B------:R3:W-:Y:S01]  /*3db0*/  LDGSTS.E [R28+0x4000], desc[UR22][R118.64], P5 ;  /* 0x04000000761c7fae */ /* 0x0007e2000a9a1016 */
[----:B-1----:R-:W-:Y:S02]  /*3dc0*/  SEL R39, RZ, 0x4, P4 ;  /* 0x00000004ff277807 */ /* 0x002fe40002000000 */
[----:B------:R-:W-:-:S02]  /*3dd0*/  IADD3 R54, P6, PT, R76, UR29, RZ ;  /* 0x0000001d4c367c10 */ /* 0x000fc4000ffde0ff */
[----:B------:R-:W-:Y:S02]  /*3de0*/  SEL R48, RZ, 0x4, P3 ;  /* 0x00000004ff307807 */ /* 0x000fe40001800000 */
[----:B------:R-:W-:Y:S02]  /*3df0*/  SEL R39, R39, RZ, P2 ;  /* 0x000000ff27277207 */ /* 0x000fe40001000000 */
[----:B------:R-:W-:Y:S02]  /*3e00*/  IADD3.X R55, PT, PT, R77, UR30, RZ, P6, !PT ;  /* 0x0000001e4d377c10 */ /* 0x000fe4000b7fe4ff */
[----:B------:R-:W-:Y:S02]  /*3e10*/  IADD3 R72, P6, PT, R72, UR29, RZ ;  /* 0x0000001d48487c10 */ /* 0x000fe4000ffde0ff */
[----:B------:R-:W-:Y:S02]  /*3e20*/  ISETP.GE.AND P4, PT, R30, R148, PT ;  /* 0x000000941e00720c */ /* 0x000fe40003f86270 */
[----:B------:R-:W-:-:S02]  /*3e30*/  SEL R48, R48, RZ, P2 ;  /* 0x000000ff30307207 */ /* 0x000fc40001000000 */
[-C--:B------:R-:W-:Y:S02]  /*3e40*/  ISETP.GE.AND P5, PT, R31, R148.reuse, PT ;  /* 0x000000941f00720c */ /* 0x080fe40003fa6270 */
[----:B------:R-:W-:Y:S02]  /*3e50*/  ISETP.NE.U32.AND P3, PT, R39, RZ, PT ;  /* 0x000000ff2700720c */ /* 0x000fe40003f65070 */
[----:B------:R-:W-:Y:S02]  /*3e60*/  IADD3.X R73, PT, PT, R73, UR30, RZ, P6, !PT ;  /* 0x0000001e49497c10 */ /* 0x000fe4000b7fe4ff */
[----:B--2---:R-:W-:Y:S02]  /*3e70*/  SEL R33, RZ, 0x4, P4 ;  /* 0x00000004ff217807 */ /* 0x004fe40002000000 */
[----:B------:R-:W-:Y:S02]  /*3e80*/  ISETP.GE.AND P6, PT, R25, R148, PT ;  /* 0x000000941900720c */ /* 0x000fe40003fc6270 */
[----:B------:R-:W-:-:S02]  /*3e90*/  ISETP.NE.U32.AND P4, PT, R48, RZ, PT ;  /* 0x000000ff3000720c */ /* 0x000fc40003f85070 */
[----:B------:R-:W-:Y:S02]  /*3ea0*/  SEL R39, RZ, 0x4, P5 ;  /* 0x00000004ff277807 */ /* 0x000fe40002800000 */
[----:B------:R-:W-:Y:S01]  /*3eb0*/  ISETP.GE.AND P5, PT, R145, R148, PT ;  /* 0x000000949100720c */ /* 0x000fe20003fa6270 */
[----:B------:R3:W-:Y:S01]  /*3ec0*/  LDGSTS.E [R28+0x4008], desc[UR22][R90.64], P3 ;  /* 0x040080005a1c7fae */ /* 0x0007e200099a1016 */
[----:B------:R-:W-:Y:S02]  /*3ed0*/  SEL R52, RZ, 0x4, P6 ;  /* 0x00000004ff347807 */ /* 0x000fe40003000000 */
[----:B------:R-:W-:Y:S02]  /*3ee0*/  SEL R39, R39, RZ, P2 ;  /* 0x000000ff27277207 */ /* 0x000fe40001000000 */
[----:B------:R-:W-:Y:S02]  /*3ef0*/  SEL R48, RZ, 0x4, P5 ;  /* 0x00000004ff307807 */ /* 0x000fe40002800000 */
[----:B------:R-:W-:Y:S01]  /*3f00*/  SEL R33, R33, RZ, P2 ;  /* 0x000000ff21217207 */ /* 0x000fe20001000000 */
[----:B------:R3:W-:Y:S01]  /*3f10*/  LDGSTS.E [R26+0x4000], desc[UR22][R120.64], P4 ;  /* 0x04000000781a7fae */ /* 0x0007e2000a1a1016 */
[----:B------:R-:W-:-:S02]  /*3f20*/  SEL R52, R52, RZ, P2 ;  /* 0x000000ff34347207 */ /* 0x000fc40001000000 */
[----:B------:R-:W-:Y:S02]  /*3f30*/  ISETP.NE.U32.AND P5, PT, R39, RZ, PT ;  /* 0x000000ff2700720c */ /* 0x000fe40003fa5070 */
[----:B------:R-:W-:Y:S02]  /*3f40*/  SEL R48, R48, RZ, P2 ;  /* 0x000000ff30307207 */ /* 0x000fe40001000000 */
[----:B------:R-:W-:Y:S02]  /*3f50*/  ISETP.NE.U32.AND P3, PT, R33, RZ, PT ;  /* 0x000000ff2100720c */ /* 0x000fe40003f65070 */
[----:B------:R-:W-:Y:S02]  /*3f60*/  ISETP.NE.U32.AND P2, PT, R52, RZ, PT ;  /* 0x000000ff3400720c */ /* 0x000fe40003f45070 */
[----:B------:R-:W-:Y:S02]  /*3f70*/  ISETP.NE.U32.AND P4, PT, R48, RZ, PT ;  /* 0x000000ff3000720c */ /* 0x000fe40003f85070 */
[----:B------:R-:W-:-:S03]  /*3f80*/  IADD3 R50, P6, PT, R70, UR29, RZ ;  /* 0x0000001d46327c10 */ /* 0x000fc6000ffde0ff */
[----:B------:R3:W-:Y:S01]  /*3f90*/  LDGSTS.E [R26+0x4008], desc[UR22][R96.64], P5 ;  /* 0x04008000601a7fae */ /* 0x0007e2000a9a1016 */
[----:B------:R-:W-:Y:S02]  /*3fa0*/  IADD3.X R51, PT, PT, R71, UR30, RZ, P6, !PT ;  /* 0x0000001e47337c10 */ /* 0x000fe4000b7fe4ff */
[----:B------:R-:W-:Y:S01]  /*3fb0*/  IADD3 R52, P6, PT, R68, UR29, RZ ;  /* 0x0000001d44347c10 */ /* 0x000fe2000ffde0ff */
[----:B------:R3:W-:Y:S01]  /*3fc0*/  LDGSTS.E [R21+0x4000], desc[UR22][R104.64], P3 ;  /* 0x0400000068157fae */ /* 0x0007e200099a1016 */
[----:B------:R-:W-:Y:S02]  /*3fd0*/  ISETP.GE.AND P3, PT, R141, 0x40, PT ;  /* 0x000000408d00780c */ /* 0x000fe40003f66270 */
[----:B------:R-:W-:Y:S01]  /*3fe0*/  IADD3.X R53, PT, PT, R69, UR30, RZ, P6, !PT ;  /* 0x0000001e45357c10 */ /* 0x000fe2000b7fe4ff */
[----:B------:R3:W-:Y:S01]  /*3ff0*/  LDGSTS.E [R21+0x4008], desc[UR22][R92.64], P2 ;  /* 0x040080005c157fae */ /* 0x0007e200091a1016 */
[----:B------:R-:W-:-:S03]  /*4000*/  ISETP.GE.AND P2, PT, R141, 0x20, PT ;  /* 0x000000208d00780c */ /* 0x000fc60003f46270 */
[----:B------:R-:W0:Y:S04]  /*4010*/  LDGDEPBAR ;  /* 0x00000000000079af */ /* 0x000e280000000000 */
[----:B------:R3:W-:Y:S04]  /*4020*/  LDGSTS.E [R20+0xa000], desc[UR22][R94.64], P4 ;  /* 0x0a0000005e147fae */ /* 0x0007e8000a1a1016 */
        /* <DEDUP_REMOVED lines=15> */
[----:B------:R-:W0:Y:S01]  /*4120*/  LDGDEPBAR ;  /* 0x00000000000079af */ /* 0x000e220000000000 */
[----:B------:R-:W-:Y:S05]  /*4130*/  @!P3 BRA `(.L_x_7) ;  /* 0x000000180060b947 */ /* 0x000fea0003800000 */
[----:B---3--:R-:W-:Y:S01]  /*4140*/  SHF.R.S32.HI R10, RZ, 0x1f, R142 ;  /* 0x0000001fff0a7819 */ /* 0x008fe2000001148e */
[----:B------:R-:W1:Y:S01]  /*4150*/  LDCU.128 UR12, c[0x0][0x380] ;  /* 0x00007000ff0c77ac */ /* 0x000e620008000c00 */
[----:B------:R-:W-:Y:S01]  /*4160*/  IADD3 R100, P5, PT, R142, R4, RZ ;  /* 0x000000048e647210 */ /* 0x000fe20007fbe0ff */
[----:B------:R-:W-:Y:S01]  /*4170*/  VIADD R144, R144, 0xffffffa0 ;  /* 0xffffffa090907836 */ /* 0x000fe20000000000 */
[----:B------:R-:W-:Y:S01]  /*4180*/  IADD3 R26, P6, PT, R142, R14, RZ ;  /* 0x0000000e8e1a7210 */ /* 0x000fe20007fde0ff */
[----:B------:R-:W-:Y:S01]  /*4190*/  UIMAD UR25, UR20, 0xc, URZ ;  /* 0x0000000c141978a4 */ /* 0x000fe2000f8e02ff */
[----:B------:R-:W-:Y:S01]  /*41a0*/  LEA.HI.X.SX32 R103, R4, R10, 0x1, P5 ;  /* 0x0000000a04677211 */ /* 0x000fe200028f0eff */
[----:B------:R-:W-:Y:S01]  /*41b0*/  UIMAD UR4, UR19, 0xc, URZ ;  /* 0x0000000c130478a4 */ /* 0x000fe2000f8e02ff */
[C---:B------:R-:W-:Y:S01]  /*41c0*/  IADD3 R33, P3, PT, R142.reuse, R5, RZ ;  /* 0x000000058e217210 */ /* 0x040fe20007f7e0ff */
[----:B------:R-:W-:Y:S01]  /*41d0*/  UMOV UR20, 0x2 ;  /* 0x0000000200147882 */ /* 0x000fe20000000000 */
[C---:B------:R-:W-:Y:S01]  /*41e0*/  IADD3 R20, P5, PT, R142.reuse, R6, RZ ;  /* 0x000000068e147210 */ /* 0x040fe20007fbe0ff */
[----:B------:R-:W-:Y:S01]  /*41f0*/  UMOV UR19, 0x1 ;  /* 0x0000000100137882 */ /* 0x000fe20000000000 */
[----:B------:R-:W-:Y:S01]  /*4200*/  IADD3 R94, P4, PT, R142, R15, RZ ;  /* 0x0000000f8e5e7210 */ /* 0x000fe20007f9e0ff */
[----:B------:R-:W-:Y:S01]  /*4210*/  UMOV UR5, URZ ;  /* 0x000000ff00057c82 */ /* 0x000fe20008000000 */
[-C--:B------:R-:W-:Y:S01]  /*4220*/  LEA.HI.X.SX32 R101, R14, R10.reuse, 0x1, P6 ;  /* 0x0000000a0e657211 */ /* 0x080fe200030f0eff */
[----:B------:R-:W-:Y:S01]  /*4230*/  UMOV UR6, URZ ;  /* 0x000000ff00067c82 */ /* 0x000fe20008000000 */
[-C--:B------:R-:W-:Y:S01]  /*4240*/  LEA.HI.X.SX32 R28, R5, R10.reuse, 0x1, P3 ;  /* 0x0000000a051c7211 */ /* 0x080fe200018f0eff */
[----:B------:R-:W-:Y:S01]  /*4250*/  UMOV UR7, URZ ;  /* 0x000000ff00077c82 */ /* 0x000fe20008000000 */
[----:B------:R-:W-:Y:S01]  /*4260*/  LEA.HI.X.SX32 R39, R6, R10, 0x1, P5 ;  /* 0x0000000a06277211 */ /* 0x000fe200028f0eff */
[----:B------:R-:W-:Y:S01]  /*4270*/  IMAD R6, R30, UR24, RZ ;  /* 0x000000181e067c24 */ /* 0x000fe2000f8e02ff */
[C---:B------:R-:W-:Y:S01]  /*4280*/  IADD3 R14, P6, PT, R142.reuse, R16, RZ ;  /* 0x000000108e0e7210 */ /* 0x040fe20007fde0ff */
[----:B-1----:R-:W-:Y:S01]  /*4290*/  UIMAD.WIDE.U32 UR8, UR18, 0xc, UR14 ;  /* 0x0000000c120878a5 */ /* 0x002fe2000f8e000e */
[C---:B------:R-:W-:Y:S01]  /*42a0*/  IADD3 R48, P3, PT, R142.reuse, R7, RZ ;  /* 0x000000078e307210 */ /* 0x040fe20007f7e0ff */
[----:B------:R-:W-:Y:S01]  /*42b0*/  UIMAD.WIDE.U32 UR12, UR17, 0xc, UR12 ;  /* 0x0000000c110c78a5 */ /* 0x000fe2000f8e000c */
[----:B------:R-:W-:Y:S01]  /*42c0*/  IADD3 R53, P5, PT, R142, R8, RZ ;  /* 0x000000088e357210 */ /* 0x000fe20007fbe0ff */
[----:B------:R-:W-:Y:S01]  /*42d0*/  UMOV UR18, UR16 ;  /* 0x0000001000127c82 */ /* 0x000fe20008000000 */
[-C--:B------:R-:W-:Y:S01]  /*42e0*/  LEA.HI.X.SX32 R97, R15, R10.reuse, 0x1, P4 ;  /* 0x0000000a0f617211 */ /* 0x080fe200020f0eff */
[----:B------:R-:W-:Y:S01]  /*42f0*/  UIADD3 UR25, UPT, UPT, UR9, UR25, URZ ;  /* 0x0000001909197290 */ /* 0x000fe2000fffe0ff */
[-C--:B------:R-:W-:Y:S01]  /*4300*/  LEA.HI.X.SX32 R21, R16, R10.reuse, 0x1, P6 ;  /* 0x0000000a10157211 */ /* 0x080fe200030f0eff */
[----:B------:R-:W-:Y:S01]  /*4310*/  UIADD3 UR13, UPT, UPT, UR13, UR4, URZ ;  /* 0x000000040d0d7290 */ /* 0x000fe2000fffe0ff */
[-C--:B------:R-:W-:Y:S01]  /*4320*/  LEA.HI.X.SX32 R15, R7, R10.reuse, 0x1, P3 ;  /* 0x0000000a070f7211 */ /* 0x080fe200018f0eff */
[----:B------:R-:W-:Y:S01]  /*4330*/  UMOV UR21, UR12 ;  /* 0x0000000c00157c82 */ /* 0x000fe20008000000 */
[----:B------:R-:W-:Y:S01]  /*4340*/  LEA.HI.X.SX32 R52, R8, R10, 0x1, P5 ;  /* 0x0000000a08347211 */ /* 0x000fe200028f0eff */
[----:B------:R-:W-:Y:S01]  /*4350*/  IMAD R8, R31, UR24, RZ ;  /* 0x000000181f087c24 */ /* 0x000fe2000f8e02ff */
[----:B------:R-:W-:-:S02]  /*4360*/  IADD3 R51, P4, PT, R142, R17, RZ ;  /* 0x000000118e337210 */ /* 0x000fc40007f9e0ff */
[C---:B------:R-:W-:Y:S02]  /*4370*/  IADD3 R55, P6, PT, R142.reuse, R18, RZ ;  /* 0x000000128e377210 */ /* 0x040fe40007fde0ff */
[C---:B------:R-:W-:Y:S02]  /*4380*/  IADD3 R57, P3, PT, R142.reuse, R9, RZ ;  /* 0x000000098e397210 */ /* 0x040fe40007f7e0ff */
[----:B------:R-:W-:Y:S02]  /*4390*/  IADD3 R61, P5, PT, R142, R11, RZ ;  /* 0x0000000b8e3d7210 */ /* 0x000fe40007fbe0ff */
[-C--:B------:R-:W-:Y:S02]  /*43a0*/  LEA.HI.X.SX32 R50, R17, R10.reuse, 0x1, P4 ;  /* 0x0000000a11327211 */ /* 0x080fe400020f0eff */
[-C--:B------:R-:W-:Y:S02]  /*43b0*/  LEA.HI.X.SX32 R54, R18, R10.reuse, 0x1, P6 ;  /* 0x0000000a12367211 */ /* 0x080fe400030f0eff */
[----:B------:R-:W-:-:S02]  /*43c0*/  LEA.HI.X.SX32 R56, R9, R10, 0x1, P3 ;  /* 0x0000000a09387211 */ /* 0x000fc400018f0eff */
[----:B------:R-:W-:Y:S02]  /*43d0*/  LEA.HI.X.SX32 R60, R11, R10, 0x1, P5 ;  /* 0x0000000a0b3c7211 */ /* 0x000fe400028f0eff */
[C---:B------:R-:W-:Y:S02]  /*43e0*/  IADD3 R59, P4, PT, R142.reuse, R19, RZ ;  /* 0x000000138e3b7210 */ /* 0x040fe40007f9e0ff */
[C---:B------:R-:W-:Y:S02]  /*43f0*/  IADD3 R63, P6, PT, R142.reuse, R23, RZ ;  /* 0x000000178e3f7210 */ /* 0x040fe40007fde0ff */
[----:B------:R-:W-:Y:S02]  /*4400*/  IADD3 R65, P3, PT, R142, R13, RZ ;  /* 0x0000000d8e417210 */ /* 0x000fe40007f7e0ff */
[----:B------:R-:W-:Y:S02]  /*4410*/  SHF.R.S32.HI R5, RZ, 0x1f, R143 ;  /* 0x0000001fff057819 */ /* 0x000fe4000001148f */
[----:B------:R-:W-:-:S02]  /*4420*/  IADD3 R69, P5, PT, R143, R35, RZ ;  /* 0x000000238f457210 */ /* 0x000fc40007fbe0ff */
[-C--:B------:R-:W-:Y:S02]  /*4430*/  LEA.HI.X.SX32 R58, R19, R10.reuse, 0x1, P4 ;  /* 0x0000000a133a7211 */ /* 0x080fe400020f0eff */
[-C--:B------:R-:W-:Y:S01]  /*4440*/  LEA.HI.X.SX32 R62, R23, R10.reuse, 0x1, P6 ;  /* 0x0000000a173e7211 */ /* 0x080fe200030f0eff */
[----:B------:R-:W-:Y:S01]  /*4450*/  IMAD.SHL.U32 R23, R100, 0x4, RZ ;  /* 0x0000000464177824 */ /* 0x000fe200078e00ff */
[----:B------:R-:W-:Y:S02]  /*4460*/  LEA.HI.X.SX32 R64, R13, R10, 0x1, P3 ;  /* 0x0000000a0d407211 */ /* 0x000fe400018f0eff */
[----:B------:R-:W-:Y:S02]  /*4470*/  LEA.HI.X.SX32 R68, R35, R5, 0x1, P5 ;  /* 0x0000000523447211 */ /* 0x000fe400028f0eff */
[----:B------:R-:W-:Y:S02]  /*4480*/  IADD3 R67, P4, PT, R142, R24, RZ ;  /* 0x000000188e437210 */ /* 0x000fe40007f9e0ff */
[----:B------:R-:W-:-:S02]  /*4490*/  SHF.R.S32.HI R4, RZ, 0x1f, R141 ;  /* 0x0000001fff047819 */ /* 0x000fc4000001148d */
[C---:B------:R-:W-:Y:S02]  /*44a0*/  IADD3 R71, P6, PT, R143.reuse, R38, RZ ;  /* 0x000000268f477210 */ /* 0x040fe40007fde0ff */
[C---:B------:R-:W-:Y:S02]  /*44b0*/  IADD3 R73, P3, PT, R143.reuse, R40, RZ ;  /* 0x000000288f497210 */ /* 0x040fe40007f7e0ff */
[----:B------:R-:W-:Y:S02]  /*44c0*/  IADD3 R77, P5, PT, R143, R43, RZ ;  /* 0x0000002b8f4d7210 */ /* 0x000fe40007fbe0ff */
[----:B------:R-:W-:Y:S01]  /*44d0*/  LEA.HI.X.SX32 R66, R24, R10, 0x1, P4 ;  /* 0x0000000a18427211 */ /* 0x000fe200020f0eff */
[----:B------:R-:W-:Y:S01]  /*44e0*/  IMAD R10, R32, UR24, RZ ;  /* 0x00000018200a7c24 */ /* 0x000fe2000f8e02ff */
[----:B------:R-:W-:Y:S01]  /*44f0*/  LEA.HI R141, R4, R141, RZ, 0x5 ;  /* 0x0000008d048d7211 */ /* 0x000fe200078f28ff */
[----:B------:R-:W-:Y:S01]  /*4500*/  IMAD R4, R25, UR24, RZ ;  /* 0x0000001819047c24 */ /* 0x000fe2000f8e02ff */
[-C--:B------:R-:W-:Y:S01]  /*4510*/  LEA.HI.X.SX32 R70, R38, R5.reuse, 0x1, P6 ;  /* 0x0000000526467211 */ /* 0x080fe200030f0eff */
[----:B------:R-:W-:Y:S01]  /*4520*/  IMAD.SHL.U32 R38, R94, 0x4, RZ ;  /* 0x000000045e267824 */ /* 0x000fe200078e00ff */
[-C--:B------:R-:W-:Y:S01]  /*4530*/  LEA.HI.X.SX32 R72, R40, R5.reuse, 0x1, P3 ;  /* 0x0000000528487211 */ /* 0x080fe200018f0eff */
[----:B------:R-:W-:Y:S01]  /*4540*/  IMAD.SHL.U32 R40, R20, 0x4, RZ ;  /* 0x0000000414287824 */ /* 0x000fe200078e00ff */
[----:B------:R-:W-:Y:S01]  /*4550*/  LEA.HI.X.SX32 R76, R43, R5, 0x1, P5 ;  /* 0x000000052b4c7211 */ /* 0x000fe200028f0eff */
[----:B------:R-:W-:Y:S01]  /*4560*/  IMAD.SHL.U32 R43, R14, 0x4, RZ ;  /* 0x000000040e2b7824 */ /* 0x000fe200078e00ff */
[C---:B------:R-:W-:Y:S01]  /*4570*/  IADD3 R75, P4, PT, R143.reuse, R42, RZ ;  /* 0x0000002a8f4b7210 */ /* 0x040fe20007f9e0ff */
[----:B------:R-:W-:Y:S01]  /*4580*/  UMOV UR24, UR8 ;  /* 0x0000000800187c82 */ /* 0x000fe20008000000 */
[----:B------:R-:W-:-:S02]  /*4590*/  IADD3 R79, P6, PT, R143, R45, RZ ;  /* 0x0000002d8f4f7210 */ /* 0x000fc40007fde0ff */
[C---:B------:R-:W-:Y:S02]  /*45a0*/  IADD3 R81, P3, PT, R143.reuse, R122, RZ ;  /* 0x0000007a8f517210 */ /* 0x040fe40007f7e0ff */
[----:B------:R-:W-:Y:S02]  /*45b0*/  IADD3 R85, P5, PT, R143, R127, RZ ;  /* 0x0000007f8f557210 */ /* 0x000fe40007fbe0ff */
[-C--:B------:R-:W-:Y:S02]  /*45c0*/  LEA.HI.X.SX32 R74, R42, R5.reuse, 0x1, P4 ;  /* 0x000000052a4a7211 */ /* 0x080fe400020f0eff */
[-C--:B------:R-:W-:Y:S02]  /*45d0*/  LEA.HI.X.SX32 R78, R45, R5.reuse, 0x1, P6 ;  /* 0x000000052d4e7211 */ /* 0x080fe400030f0eff */
[-C--:B------:R-:W-:Y:S02]  /*45e0*/  LEA.HI.X.SX32 R80, R122, R5.reuse, 0x1, P3 ;  /* 0x000000057a507211 */ /* 0x080fe400018f0eff */
[----:B------:R-:W-:-:S02]  /*45f0*/  LEA.HI.X.SX32 R84, R127, R5, 0x1, P5 ;  /* 0x000000057f547211 */ /* 0x000fc400028f0eff */
[C---:B------:R-:W-:Y:S02]  /*4600*/  IADD3 R83, P4, PT, R143.reuse, R124, RZ ;  /* 0x0000007c8f537210 */ /* 0x040fe40007f9e0ff */
[C---:B------:R-:W-:Y:S02]  /*4610*/  IADD3 R87, P6, PT, R143.reuse, R134, RZ ;  /* 0x000000868f577210 */ /* 0x040fe40007fde0ff */
[C---:B------:R-:W-:Y:S02]  /*4620*/  IADD3 R89, P3, PT, R143.reuse, R136, RZ ;  /* 0x000000888f597210 */ /* 0x040fe40007f7e0ff */
[----:B------:R-:W-:Y:S02]  /*4630*/  IADD3 R93, P5, PT, R143, R4, RZ ;  /* 0x000000048f5d7210 */ /* 0x000fe40007fbe0ff */
[-C--:B------:R-:W-:Y:S02]  /*4640*/  LEA.HI.X.SX32 R82, R124, R5.reuse, 0x1, P4 ;  /* 0x000000057c527211 */ /* 0x080fe400020f0eff */
[----:B------:R-:W-:-:S02]  /*4650*/  LEA.HI.X.SX32 R86, R134, R5, 0x1, P6 ;  /* 0x0000000586567211 */ /* 0x000fc400030f0eff */
[-C--:B------:R-:W-:Y:S02]  /*4660*/  LEA.HI.X.SX32 R88, R136, R5.reuse, 0x1, P3 ;  /* 0x0000000588587211 */ /* 0x080fe400018f0eff */
[----:B------:R-:W-:Y:S01]  /*4670*/  LEA.HI.X.SX32 R92, R4, R5, 0x1, P5 ;  /* 0x00000005045c7211 */ /* 0x000fe200028f0eff */
[----:B------:R-:W-:Y:S01]  /*4680*/  IMAD.MOV.U32 R4, RZ, RZ, RZ ;  /* 0x000000ffff047224 */ /* 0x000fe200078e00ff */
[C---:B------:R-:W-:Y:S02]  /*4690*/  IADD3 R91, P4, PT, R143.reuse, R137, RZ ;  /* 0x000000898f5b7210 */ /* 0x040fe40007f9e0ff */
[C---:B------:R-:W-:Y:S02]  /*46a0*/  IADD3 R96, P3, PT, R143.reuse, R6, RZ ;  /* 0x000000068f607210 */ /* 0x040fe40007f7e0ff */
[C---:B------:R-:W-:Y:S02]  /*46b0*/  IADD3 R98, P5, PT, R143.reuse, R8, RZ ;  /* 0x000000088f627210 */ /* 0x040fe40007fbe0ff */
[----:B------:R-:W-:-:S02]  /*46c0*/  IADD3 R99, P6, PT, R143, R10, RZ ;  /* 0x0000000a8f637210 */ /* 0x000fc40007fde0ff */
[----:B------:R-:W-:Y:S02]  /*46d0*/  SHF.R.S32.HI R141, RZ, 0x5, R141 ;  /* 0x00000005ff8d7819 */ /* 0x000fe4000001148d */
[C---:B------:R-:W-:Y:S01]  /*46e0*/  SHF.L.U64.HI R24, R26.reuse, 0x2, R101 ;  /* 0x000000021a187819 */ /* 0x040fe20000010265 */
[----:B------:R-:W-:Y:S01]  /*46f0*/  IMAD.SHL.U32 R26, R26, 0x4, RZ ;  /* 0x000000041a1a7824 */ /* 0x000fe200078e00ff */
[-C--:B------:R-:W-:Y:S02]  /*4700*/  LEA.HI.X.SX32 R90, R137, R5.reuse, 0x1, P4 ;  /* 0x00000005895a7211 */ /* 0x080fe400020f0eff */
[-C--:B------:R-:W-:Y:S02]  /*4710*/  LEA.HI.X.SX32 R7, R6, R5.reuse, 0x1, P3 ;  /* 0x0000000506077211 */ /* 0x080fe400018f0eff */
[-C--:B------:R-:W-:Y:S02]  /*4720*/  LEA.HI.X.SX32 R95, R8, R5.reuse, 0x1, P5 ;  /* 0x00000005085f7211 */ /* 0x080fe400028f0eff */
[----:B------:R-:W-:-:S02]  /*4730*/  LEA.HI.X.SX32 R10, R10, R5, 0x1, P6 ;  /* 0x000000050a0a7211 */ /* 0x000fc400030f0eff */
[C---:B------:R-:W-:Y:S02]  /*4740*/  VIMNMX R101, PT, PT, R141.reuse, 0x2, !PT ;  /* 0x000000028d657848 */ /* 0x040fe40007fe0100 */
[----:B------:R-:W-:Y:S02]  /*4750*/  SHF.L.U64.HI R35, R94, 0x2, R97 ;  /* 0x000000025e237819 */ /* 0x000fe40000010261 */
[----:B------:R-:W-:Y:S01]  /*4760*/  SHF.L.U64.HI R13, R100, 0x2, R103 ;  /* 0x00000002640d7819 */ /* 0x000fe20000010267 */
[----:B------:R-:W-:Y:S01]  /*4770*/  VIADD R100, R141, 0xfffffffd ;  /* 0xfffffffd8d647836 */ /* 0x000fe20000000000 */
[C---:B------:R-:W-:Y:S01]  /*4780*/  SHF.L.U64.HI R28, R33.reuse, 0x2, R28 ;  /* 0x00000002211c7819 */ /* 0x040fe2000001021c */
[----:B------:R-:W-:Y:S01]  /*4790*/  IMAD.SHL.U32 R33, R33, 0x4, RZ ;  /* 0x0000000421217824 */ /* 0x000fe200078e00ff */
        /* <DEDUP_REMOVED lines=52> */
[----:B------:R-:W-:Y:S01]  /*4ae0*/  SHF.L.U64.HI R39, R20, 0x2, R39 ;  /* 0x0000000214277819 */ /* 0x000fe20000010227 */
[----:B------:R-:W-:Y:S01]  /*4af0*/  VIADD R101, R101, 0xffffffff ;  /* 0xffffffff65657836 */ /* 0x000fe20000000000 */
[----:B------:R-:W-:-:S07]  /*4b00*/  SHF.L.U64.HI R42, R14, 0x2, R21 ;  /* 0x000000020e2a7819 */ /* 0x000fce0000010215 */
.L_x_10:
[----:B------:R-:W-:Y:S01]  /*4b10*/  UIADD3 UR5, UPT, UPT, UR5, 0x1, URZ ;  /* 0x0000000105057890 */ /* 0x000fe2000fffe0ff */
[----:B------:R-:W-:-:S04]  /*4b20*/  DEPBAR.LE SB0, 0x2 ;  /* 0x000080800000791a */ /* 0x000fc80000000000 */
[----:B------:R-:W-:Y:S01]  /*4b30*/  ULEA UR12, UR19, UR10, 0x3 ;  /* 0x0000000a130c7291 */ /* 0x000fe2000f8e18ff */
[----:B------:R-:W-:Y:S01]  /*4b40*/  IMAD.U32 R4, R4, -0x80000000, RZ ;  /* 0x8000000004047824 */ /* 0x000fe200078e00ff */
[----:B------:R-:W-:Y:S02]  /*4b50*/  UISETP.GT.AND UP1, UPT, UR5, 0x2, UPT ;  /* 0x000000020500788c */ /* 0x000fe4000bf24270 */
[----:B------:R-:W-:Y:S02]  /*4b60*/  UIADD3 UR12, UPT, UPT, UR12, 0xc000, URZ ;  /* 0x0000c0000c0c7890 */ /* 0x000fe4000fffe0ff */
[----:B------:R-:W-:Y:S01]  /*4b70*/  USEL UR5, UR5, URZ, !UP1 ;  /* 0x000000ff05057287 */ /* 0x000fe2000c800000 */
[----:B------:R-:W-:Y:S06]  /*4b80*/  BAR.SYNC.DEFER_BLOCKING 0x0 ;  /* 0x0000000000007b1d */ /* 0x000fec0000010000 */
[----:B------:R-:W-:Y:S05]  /*4b90*/  @P1 BRA `(.L_x_8) ;  /* 0x00000000009c1947 */ /* 0x000fea0003800000 */
[----:B------:R-:W-:Y:S01]  /*4ba0*/  ULEA UR4, UR5, UR10, 0xd ;  /* 0x0000000a05047291 */ /* 0x000fe2000f8e68ff */
[----:B------:R-:W-:Y:S01]  /*4bb0*/  UMOV UR8, URZ ;  /* 0x000000ff00087c82 */ /* 0x000fe20008000000 */
[----:B------:R-:W-:Y:S02]  /*4bc0*/  UMOV UR9, URZ ;  /* 0x000000ff00097c82 */ /* 0x000fe40008000000 */
[----:B------:R-:W-:Y:S02]  /*4bd0*/  USHF.R.U32.HI UR14, URZ, 0x4, UR4 ;  /* 0x00000004ff0e7899 */ /* 0x000fe40008011604 */
[----:B------:R-:W-:Y:S02]  /*4be0*/  UIADD3 UR4, UPT, UPT, UR4, 0x6000, URZ ;  /* 0x0000600004047890 */ /* 0x000fe4000fffe0ff */
[----:B------:R-:W-:Y:S02]  /*4bf0*/  USGXT.U32 UR14, UR14, 0xe ;  /* 0x0000000e0e0e789a */ /* 0x000fe40008000000 */
[----:B------:R-:W-:-:S02]  /*4c00*/  USHF.R.U32.HI UR4, URZ, 0x4, UR4 ;  /* 0x00000004ff047899 */ /* 0x000fc40008011604 */
[----:B------:R-:W-:Y:S02]  /*4c10*/  UIADD3 UR32, UP1, UPT, UR14, 0x2, URZ ;  /* 0x000000020e207890 */ /* 0x000fe4000ff3e0ff */
[----:B------:R-:W-:Y:S02]  /*4c20*/  USGXT.U32 UR16, UR4, 0xe ;  /* 0x0000000e0410789a */ /* 0x000fe40008000000 */
[----:B------:R-:W-:Y:S01]  /*4c30*/  UIADD3 UR38, UP2, UPT, UR32, 0x4, URZ ;  /* 0x0000000420267890 */ /* 0x000fe2000ff5e0ff */
[----:B------:R-:W-:Y:S01]  /*4c40*/  UMOV UR4, URZ ;  /* 0x000000ff00047c82 */ /* 0x000fe20008000000 */
[----:B------:R-:W-:Y:S01]  /*4c50*/  UMOV UR42, 0x0 ;  /* 0x00000000002a7882 */ /* 0x000fe20000000000 */
[----:B------:R-:W-:Y:S02]  /*4c60*/  UIADD3.X UR33, UPT, UPT, UR4, 0x40004040, URZ, UP1, !UPT ;  /* 0x4000404004217890 */ /* 0x000fe40008ffe4ff */
[----:B------:R-:W-:Y:S02]  /*4c70*/  UIADD3 UR34, UP1, UPT, UR16, 0x2, URZ ;  /* 0x0000000210227890 */ /* 0x000fe4000ff3e0ff */
[----:B------:R-:W-:-:S02]  /*4c80*/  UIADD3.X UR39, UPT, UPT, UR33, URZ, URZ, UP2, !UPT ;  /* 0x000000ff21277290 */ /* 0x000fc400097fe4ff */
[----:B------:R-:W-:Y:S02]  /*4c90*/  UIADD3.X UR35, UPT, UPT, UR8, 0x40004040, URZ, UP1, !UPT ;  /* 0x4000404008237890 */ /* 0x000fe40008ffe4ff */
[----:B------:R-:W-:Y:S01]  /*4ca0*/  UIADD3 UR36, UP1, UPT, UR32, 0x2, URZ ;  /* 0x0000000220247890 */ /* 0x000fe2000ff3e0ff */
[----:B------:R-:W-:Y:S01]  /*4cb0*/  UMOV UR8, UR12 ;  /* 0x0000000c00087c82 */ /* 0x000fe20008000000 */
[----:B------:R-:W-:Y:S01]  /*4cc0*/  UIADD3 UR40, UP2, UPT, UR34, 0x4, URZ ;  /* 0x0000000422287890 */ /* 0x000fe2000ff5e0ff */
[----:B------:R-:W-:Y:S01]  /*4cd0*/  UMOV UR4, UR8 ;  /* 0x0000000800047c82 */ /* 0x000fe20008000000 */
[----:B------:R-:W-:Y:S02]  /*4ce0*/  UIADD3.X UR37, UPT, UPT, UR33, URZ, URZ, UP1, !UPT ;  /* 0x000000ff21257290 */ /* 0x000fe40008ffe4ff */
[----:B------:R-:W-:Y:S02]  /*4cf0*/  UIADD3 UR8, UP1, UPT, UR34, 0x2, URZ ;  /* 0x0000000222087890 */ /* 0x000fe4000ff3e0ff */
[----:B------:R-:W-:-:S02]  /*4d00*/  UIADD3.X UR41, UPT, UPT, UR35, URZ, URZ, UP2, !UPT ;  /* 0x000000ff23297290 */ /* 0x000fc400097fe4ff */
[----:B------:R-:W-:Y:S01]  /*4d10*/  UIADD3.X UR9, UPT, UPT, UR35, URZ, URZ, UP1, !UPT ;  /* 0x000000ff23097290 */ /* 0x000fe20008ffe4ff */
[----:B------:R-:W-:Y:S01]  /*4d20*/  UMOV UR43, 0x4100910 ;  /* 0x04100910002b7882 */ /* 0x000fe20000000000 */
[----:B------:R-:W-:Y:S01]  /*4d30*/  UMOV UR15, 0x40004040 ;  /* 0x40004040000f7882 */ /* 0x000fe20000000000 */
[----:B------:R-:W-:Y:S01]  /*4d40*/  UMOV UR17, 0x40004040 ;  /* 0x4000404000117882 */ /* 0x000fe20000000000 */
[----:B------:R-:W-:Y:S01]  /*4d50*/  UMOV UR44, 0x0 ;  /* 0x00000000002c7882 */ /* 0x000fe20000000000 */
[----:B------:R-:W-:Y:S01]  /*4d60*/  UMOV UR45, 0x4100910 ;  /* 0x04100910002d7882 */ /* 0x000fe20000000000 */
[----:B------:R-:W-:Y:S01]  /*4d70*/  UMOV UR46, 0x0 ;  /* 0x00000000002e7882 */ /* 0x000fe20000000000 */
[----:B------:R-:W-:Y:S01]  /*4d80*/  UMOV UR47, 0x4100910 ;  /* 0x04100910002f7882 */ /* 0x000fe20000000000 */
[----:B------:R1:W-:Y:S01]  /*4d90*/  UTCHMMA gdesc[UR14], gdesc[UR16], tmem[UR26], tmem[UR42], idesc[UR43], UPT ;  /* 0x00ff2a100e0075ea */ /* 0x0003e2000b80001a */
[----:B------:R-:W-:Y:S01]  /*4da0*/  UMOV UR48, 0x0 ;  /* 0x0000000000307882 */ /* 0x000fe20000000000 */
[----:B------:R-:W-:Y:S01]  /*4db0*/  UMOV UR49, 0x4100910 ;  /* 0x0410091000317882 */ /* 0x000fe20000000000 */
[----:B------:R1:W-:Y:S01]  /*4dc0*/  UTCHMMA gdesc[UR32], gdesc[UR34], tmem[UR26], tmem[UR44], idesc[UR45], UPT ;  /* 0x00ff2c22200075ea */ /* 0x0003e2000b80001a */
[----:B------:R1:W-:Y:S01]  /*4dd0*/  UTCHMMA gdesc[UR36], gdesc[UR8], tmem[UR26], tmem[UR46], idesc[UR47], UPT ;  /* 0x00ff2e08240075ea */ /* 0x0003e2000b80001a */
[----:B------:R1:W-:Y:S01]  /*4de0*/  UTCHMMA gdesc[UR38], gdesc[UR40], tmem[UR26], tmem[UR48], idesc[UR49], UPT ;  /* 0x00ff3028260075ea */ /* 0x0003e2000b80001a */
[----:B------:R1:W-:Y:S01]  /*4df0*/  UTCBAR [UR4], URZ ;  /* 0x000000ff040073e9 */ /* 0x0003e200080000ff */
[----:B------:R-:W-:Y:S01]  /*4e00*/  NOP ;  /* 0x0000000000007918 */ /* 0x000fe20000000000 */
.L_x_8:
[----:B------:R-:W2:Y:S01]  /*4e10*/  SYNCS.PHASECHK.TRANS64.TRYWAIT P4, [UR18], R4 ;  /* 0x00000004ff0075a7 */ /* 0x000ea20008081112 */
[----:B------:R-:W-:Y:S01]  /*4e20*/  ISETP.LE.AND P3, PT, R100, UR7, PT ;  /* 0x0000000764007c0c */ /* 0x000fe2000bf63270 */
[----:B-1----:R-:W-:Y:S01]  /*4e30*/  UMOV UR4, UR6 ;  /* 0x0000000600047c82 */ /* 0x002fe20008000000 */
[----:B--2---:R-:W-:Y:S11]  /*4e40*/  @!P4 BRA `(.L_x_9) ;  /* 0x000000200018c947 */ /* 0x004ff60003800000 */
.L_x_16:
[----:B------:R-:W-:Y:S01]  /*4e50*/  BAR.SYNC.DEFER_BLOCKING 0x0 ;  /* 0x0000000000007b1d */ /* 0x000fe20000010000 */
[-C--:B------:R-:W-:Y:S01]  /*4e60*/  ISETP.GE.AND P4, PT, R37, R144.reuse, PT ;  /* 0x000000902500720c */ /* 0x080fe20003f86270 */
[----:B------:R-:W-:Y:S01]  /*4e70*/  UIADD3 UR20, UPT, UPT, UR20, 0x1, URZ ;  /* 0x0000000114147890 */ /* 0x000fe2000fffe0ff */
[-C--:B------:R-:W-:Y:S01]  /*4e80*/  ISETP.GE.AND P6, PT, R139, R144.reuse, PT ;  /* 0x000000908b00720c */ /* 0x080fe20003fc6270 */
[----:B------:R-:W-:Y:S01]  /*4e90*/  UIADD3 UR7, UPT, UPT, UR7, 0x1, URZ ;  /* 0x0000000107077890 */ /* 0x000fe2000fffe0ff */
[----:B------:R-:W-:Y:S01]  /*4ea0*/  SEL R4, RZ, 0x4, P4 ;  /* 0x00000004ff047807 */ /* 0x000fe20002000000 */
[----:B------:R-:W-:Y:S01]  /*4eb0*/  UISETP.GT.AND UP1, UPT, UR20, 0x2, UPT ;  /* 0x000000021400788c */ /* 0x000fe2000bf24270 */
[-C--:B------:R-:W-:Y:S01]  /*4ec0*/  ISETP.GE.AND P4, PT, R140, R144.reuse, PT ;  /* 0x000000908c00720c */ /* 0x080fe20003f86270 */
[----:B------:R-:W-:Y:S01]  /*4ed0*/  UIADD3 UR19, UPT, UPT, UR19, 0x1, URZ ;  /* 0x0000000113137890 */ /* 0x000fe2000fffe0ff */
[----:B------:R-:W-:Y:S01]  /*4ee0*/  SEL R4, R4, RZ, !P3 ;  /* 0x000000ff04047207 */ /* 0x000fe20005800000 */
[----:B------:R-:W-:Y:S01]  /*4ef0*/  USEL UR20, UR20, URZ, !UP1 ;  /* 0x000000ff14147287 */ /* 0x000fe2000c800000 */
[----:B------:R-:W-:Y:S01]  /*4f00*/  SEL R5, RZ, 0x4, P4 ;  /* 0x00000004ff057807 */ /* 0x000fe20002000000 */
[----:B------:R-:W-:Y:S01]  /*4f10*/  UISETP.GT.AND UP1, UPT, UR19, 0x1, UPT ;  /* 0x000000011300788c */ /* 0x000fe2000bf24270 */
[----:B------:R-:W-:Y:S01]  /*4f20*/  ISETP.NE.U32.AND P5, PT, R4, RZ, PT ;  /* 0x000000ff0400720c */ /* 0x000fe20003fa5070 */
[----:B------:R-:W-:Y:S01]  /*4f30*/  ULEA UR6, UR20, UR10, 0xd ;  /* 0x0000000a14067291 */ /* 0x000fe2000f8e68ff */
[----:B------:R-:W-:Y:S01]  /*4f40*/  IADD3 R4, P4, PT, R91, UR21, RZ ;  /* 0x000000155b047c10 */ /* 0x000fe2000ff9e0ff */
[----:B------:R-:W-:Y:S01]  /*4f50*/  USEL UR19, UR19, URZ, !UP1 ;  /* 0x000000ff13137287 */ /* 0x000fe2000c800000 */
[----:B------:R-:W-:Y:S01]  /*4f60*/  SEL R6, R5, RZ, !P3 ;  /* 0x000000ff05067207 */ /* 0x000fe20005800000 */
[----:B------:R-:W-:Y:S01]  /*4f70*/  UMOV UR18, UR12 ;  /* 0x0000000c00127c82 */ /* 0x000fe20008000000 */
[----:B------:R-:W-:Y:S01]  /*4f80*/  IADD3.X R5, PT, PT, R90, UR13, RZ, P4, !PT ;  /* 0x0000000d5a057c10 */ /* 0x000fe2000a7fe4ff */
[----:B------:R-:W-:Y:S01]  /*4f90*/  VIADD R11, R130, UR6 ;  /* 0x00000006820b7c36 */ /* 0x000fe20008000000 */
[----:B------:R-:W-:Y:S01]  /*4fa0*/  ISETP.NE.U32.AND P4, PT, R6, RZ, PT ;  /* 0x000000ff0600720c */ /* 0x000fe20003f85070 */
[----:B------:R-:W-:Y:S01]  /*4fb0*/  VIADD R15, R128, UR6 ;  /* 0x00000006800f7c36 */ /* 0x000fe20008000000 */
[----:B------:R-:W-:Y:S01]  /*4fc0*/  SEL R7, RZ, 0x4, P6 ;  /* 0x00000004ff077807 */ /* 0x000fe20003000000 */
[----:B------:R-:W-:Y:S01]  /*4fd0*/  VIADD R17, R41, UR6 ;  /* 0x0000000629117c36 */ /* 0x000fe20008000000 */
[----:B------:R-:W-:Y:S01]  /*4fe0*/  ISETP.GE.AND P6, PT, R138, R144, PT ;  /* 0x000000908a00720c */ /* 0x000fe20003fc6270 */
[----:B------:R-:W-:Y:S01]  /*4ff0*/  @!PT LDS RZ, [RZ] ;  /* 0x00000000fffff984 */ /* 0x000fe20000000800 */
[----:B------:R-:W-:Y:S01]  /*5000*/  @!PT LDS RZ, [RZ] ;  /* 0x00000000fffff984 */ /* 0x000fe20000000800 */
[----:B------:R-:W-:Y:S01]  /*5010*/  @!PT LDS RZ, [RZ] ;  /* 0x00000000fffff984 */ /* 0x000fe20000000800 */
[----:B------:R1:W-:Y:S01]  /*5020*/  LDGSTS.E [R11], desc[UR22][R4.64], P5 ;  /* 0x00000000040b7fae */ /* 0x0003e2000a9a1016 */
[----:B------:R-:W-:Y:S01]  /*5030*/  IADD3 R6, P5, PT, R89, UR21, RZ ;  /* 0x0000001559067c10 */ /* 0x000fe2000ffbe0ff */
[----:B------:R-:W-:Y:S01]  /*5040*/  VIADD R19, R34, UR6 ;  /* 0x0000000622137c36 */ /* 0x000fe20008000000 */
[----:B------:R-:W-:Y:S01]  /*5050*/  SEL R8, R7, RZ, !P3 ;  /* 0x000000ff07087207 */ /* 0x000fe20005800000 */
[----:B------:R-:W-:Y:S01]  /*5060*/  VIADD R21, R27, UR6 ;  /* 0x000000061b157c36 */ /* 0x000fe20008000000 */
[----:B------:R-:W-:Y:S01]  /*5070*/  IADD3.X R7, PT, PT, R88, UR13, RZ, P5, !PT ;  /* 0x0000000d58077c10 */ /* 0x000fe2000affe4ff */
[----:B------:R-:W-:Y:S01]  /*5080*/  VIADD R103, R132, UR6 ;  /* 0x0000000684677c36 */ /* 0x000fe20008000000 */
[----:B------:R-:W-:Y:S01]  /*5090*/  ISETP.NE.U32.AND P5, PT, R8, RZ, PT ;  /* 0x000000ff0800720c */ /* 0x000fe20003fa5070 */
[----:B------:R-:W-:Y:S01]  /*50a0*/  VIADD R105, R12, UR6 ;  /* 0x000000060c697c36 */ /* 0x000fe20008000000 */
[----:B------:R-:W-:Y:S01]  /*50b0*/  SEL R9, RZ, 0x4, P6 ;  /* 0x00000004ff097807 */ /* 0x000fe20003000000 */
[----:B------:R2:W-:Y:S01]  /*50c0*/  LDGSTS.E [R11+0x8], desc[UR22][R6.64], P4 ;  /* 0x00008000060b7fae */ /* 0x0005e2000a1a1016 */
[----:B------:R-:W-:-:S02]  /*50d0*/  IADD3 R8, P4, PT, R87, UR21, RZ ;  /* 0x0000001557087c10 */ /* 0x000fc4000ff9e0ff */
[----:B------:R-:W-:Y:S02]  /*50e0*/  SEL R10, R9, RZ, !P3 ;  /* 0x000000ff090a7207 */ /* 0x000fe40005800000 */
[----:B------:R-:W-:Y:S02]  /*50f0*/  ISETP.GE.AND P6, PT, R135, R144, PT ;  /* 0x000000908700720c */ /* 0x000fe40003fc6270 */
[----:B------:R-:W-:Y:S02]  /*5100*/  IADD3.X R9, PT, PT, R86, UR13, RZ, P4, !PT ;  /* 0x0000000d56097c10 */ /* 0x000fe4000a7fe4ff */
[----:B------:R-:W-:Y:S02]  /*5110*/  ISETP.NE.U32.AND P4, PT, R10, RZ, PT ;  /* 0x000000ff0a00720c */ /* 0x000fe40003f85070 */
[----:B-1----:R-:W-:Y:S01]  /*5120*/  SEL R5, RZ, 0x4, P6 ;  /* 0x00000004ff057807 */ /* 0x002fe20003000000 */
[----:B------:R1:W-:Y:S01]  /*5130*/  LDGSTS.E [R15], desc[UR22][R8.64], P5 ;  /* 0x00000000080f7fae */ /* 0x0003e2000a9a1016 */
[----:B------:R-:W-:Y:S01]  /*5140*/  IADD3 R4, P5, PT, R85, UR21, RZ ;  /* 0x0000001555047c10 */ /* 0x000fe2000ffbe0ff */
[----:B--2---:R-:W-:Y:S01]  /*5150*/  VIADD R11, R49, UR6 ;  /* 0x00000006310b7c36 */ /* 0x004fe20008000000 */
[----:B------:R-:W-:-:S02]  /*5160*/  SEL R6, R5, RZ, !P3 ;  /* 0x000000ff05067207 */ /* 0x000fc40005800000 */
[----:B------:R-:W-:Y:S02]  /*5170*/  ISETP.GE.AND P6, PT, R133, R144, PT ;  /* 0x000000908500720c */ /* 0x000fe40003fc6270 */
[----:B------:R-:W-:Y:S02]  /*5180*/  IADD3.X R5, PT, PT, R84, UR13, RZ, P5, !PT ;  /* 0x0000000d54057c10 */ /* 0x000fe4000affe4ff */
[----:B------:R-:W-:Y:S02]  /*5190*/  ISETP.NE.U32.AND P5, PT, R6, RZ, PT ;  /* 0x000000ff0600720c */ /* 0x000fe40003fa5070 */
[----:B------:R-:W-:Y:S01]  /*51a0*/  SEL R7, RZ, 0x4, P6 ;  /* 0x00000004ff077807 */ /* 0x000fe20003000000 */
[----:B------:R2:W-:Y:S01]  /*51b0*/  LDGSTS.E [R15+0x8], desc[UR22][R4.64], P4 ;  /* 0x00008000040f7fae */ /* 0x0005e2000a1a1016 */
[----:B------:R-:W-:Y:S02]  /*51c0*/  IADD3 R6, P4, PT, R83, UR21, RZ ;  /* 0x0000001553067c10 */ /* 0x000fe4000ff9e0ff */
[----:B------:R-:W-:-:S02]  /*51d0*/  SEL R10, R7, RZ, !P3 ;  /* 0x000000ff070a7207 */ /* 0x000fc40005800000 */
[----:B------:R-:W-:Y:S02]  /*51e0*/  ISETP.GE.AND P6, PT, R126, R144, PT ;  /* 0x000000907e00720c */ /* 0x000fe40003fc6270 */
[----:B------:R-:W-:Y:S02]  /*51f0*/  IADD3.X R7, PT, PT, R82, UR13, RZ, P4, !PT ;  /* 0x0000000d52077c10 */ /* 0x000fe4000a7fe4ff */
[----:B------:R-:W-:Y:S02]  /*5200*/  ISETP.NE.U32.AND P4, PT, R10, RZ, PT ;  /* 0x000000ff0a00720c */ /* 0x000fe40003f85070 */
[----:B-1----:R-:W-:Y:S01]  /*5210*/  SEL R9, RZ, 0x4, P6 ;  /* 0x00000004ff097807 */ /* 0x002fe20003000000 */
[----:B------:R1:W-:Y:S01]  /*5220*/  LDGSTS.E [R11], desc[UR22][R6.64], P5 ;  /* 0x00000000060b7fae */ /* 0x0003e2000a9a1016 */
[----:B------:R-:W-:Y:S02]  /*5230*/  IADD3 R8, P5, PT, R81, UR21, RZ ;  /* 0x0000001551087c10 */ /* 0x000fe4000ffbe0ff */
[----:B--2---:R-:W-:-:S02]  /*5240*/  SEL R4, R9, RZ, !P3 ;  /* 0x000000ff09047207 */ /* 0x004fc40005800000 */
        /* <DEDUP_REMOVED lines=21> */
[----:B------:R-:W-:Y:S02]  /*53a0*/  IADD3.X R9, PT, PT, R74, UR13, RZ, P4, !PT ;  /* 0x0000000d4a097c10 */ /* 0x000fe4000a7fe4ff */
[----:B------:R-:W-:Y:S02]  /*53b0*/  ISETP.GE.AND P6, PT, R46, R144, PT ;  /* 0x000000902e00720c */ /* 0x000fe40003fc6270 */
[----:B------:R-:W-:Y:S01]  /*53c0*/  ISETP.NE.U32.AND P4, PT, R10, RZ, PT ;  /* 0x000000ff0a00720c */ /* 0x000fe20003f85070 */
[----:B------:R3:W-:Y:S01]  /*53d0*/  LDGSTS.E [R19], desc[UR22][R8.64], P5 ;  /* 0x0000000008137fae */ /* 0x0007e2000a9a1016 */
[----:B-1----:R-:W-:Y:S01]  /*53e0*/  SEL R4, RZ, 0x4, P6 ;  /* 0x00000004ff047807 */ /* 0x002fe20003000000 */
[----:B--2---:R-:W-:Y:S01]  /*53f0*/  VIADD R17, R29, UR6 ;  /* 0x000000061d117c36 */ /* 0x004fe20008000000 */
[----:B------:R-:W-:Y:S02]  /*5400*/  IADD3 R14, P5, PT, R73, UR21, RZ ;  /* 0x00000015490e7c10 */ /* 0x000fe4000ffbe0ff */
[----:B------:R-:W-:-:S02]  /*5410*/  SEL R4, R4, RZ, !P3 ;  /* 0x000000ff04047207 */ /* 0x000fc40005800000 */
[-C--:B------:R-:W-:Y:S02]  /*5420*/  ISETP.GE.AND P6, PT, R44, R144.reuse, PT ;  /* 0x000000902c00720c */ /* 0x080fe40003fc6270 */
[----:B------:R-:W-:Y:S02]  /*5430*/  IADD3.X R15, PT, PT, R72, UR13, RZ, P5, !PT ;  /* 0x0000000d480f7c10 */ /* 0x000fe4000affe4ff */
[----:B------:R-:W-:Y:S02]  /*5440*/  ISETP.NE.U32.AND P5, PT, R4, RZ, PT ;  /* 0x000000ff0400720c */ /* 0x000fe40003fa5070 */
[----:B------:R-:W-:Y:S01]  /*5450*/  SEL R4, RZ, 0x4, P6 ;  /* 0x00000004ff047807 */ /* 0x000fe20003000000 */
[----:B------:R1:W-:Y:S01]  /*5460*/  LDGSTS.E [R19+0x8], desc[UR22][R14.64], P4 ;  /* 0x000080000e137fae */ /* 0x0003e2000a1a1016 */
[----:B------:R-:W-:Y:S02]  /*5470*/  ISETP.GE.AND P4, PT, R32, R144, PT ;  /* 0x000000902000720c */ /* 0x000fe40003f86270 */
[----:B------:R-:W-:-:S02]  /*5480*/  IADD3 R10, P6, PT, R71, UR21, RZ ;  /* 0x00000015470a7c10 */ /* 0x000fc4000ffde0ff */
[----:B------:R-:W-:Y:S02]  /*5490*/  SEL R4, R4, RZ, !P3 ;  /* 0x000000ff04047207 */ /* 0x000fe40005800000 */
[----:B------:R-:W-:Y:S02]  /*54a0*/  SEL R5, RZ, 0x4, P4 ;  /* 0x00000004ff057807 */ /* 0x000fe40002000000 */
[----:B------:R-:W-:Y:S02]  /*54b0*/  IADD3.X R11, PT, PT, R70, UR13, RZ, P6, !PT ;  /* 0x0000000d460b7c10 */ /* 0x000fe4000b7fe4ff */
[----:B------:R-:W-:Y:S02]  /*54c0*/  ISETP.NE.U32.AND P6, PT, R4, RZ, PT ;  /* 0x000000ff0400720c */ /* 0x000fe40003fc5070 */
[----:B------:R-:W-:Y:S01]  /*54d0*/  IADD3 R4, P4, PT, R69, UR21, RZ ;  /* 0x0000001545047c10 */ /* 0x000fe2000ff9e0ff */
[----:B------:R-:W-:Y:S01]  /*54e0*/  LDGSTS.E [R17], desc[UR22][R10.64], P5 ;  /* 0x000000000a117fae */ /* 0x000fe2000a9a1016 */
[----:B------:R-:W-:-:S02]  /*54f0*/  SEL R6, R5, RZ, !P3 ;  /* 0x000000ff05067207 */ /* 0x000fc40005800000 */
[----:B------:R-:W-:Y:S02]  /*5500*/  IADD3.X R5, PT, PT, R68, UR13, RZ, P4, !PT ;  /* 0x0000000d44057c10 */ /* 0x000fe4000a7fe4ff */
[----:B------:R-:W-:Y:S02]  /*5510*/  ISETP.NE.U32.AND P4, PT, R6, RZ, PT ;  /* 0x000000ff0600720c */ /* 0x000fe40003f85070 */
[----:B------:R-:W-:-:S03]  /*5520*/  IADD3 R6, P5, PT, R99, UR21, RZ ;  /* 0x0000001563067c10 */ /* 0x000fc6000ffbe0ff */
[----:B------:R2:W-:Y:S01]  /*5530*/  LDGSTS.E [R17+0x8], desc[UR22][R4.64], P6 ;  /* 0x0000800004117fae */ /* 0x0005e2000b1a1016 */
[----:B------:R-:W-:Y:S02]  /*5540*/  IADD3.X R7, PT, PT, R97, UR13, RZ, P5, !PT ;  /* 0x0000000d61077c10 */ /* 0x000fe4000affe4ff */
[-C--:B------:R-:W-:Y:S02]  /*5550*/  ISETP.GE.AND P6, PT, R31, R144.reuse, PT ;  /* 0x000000901f00720c */ /* 0x080fe40003fc6270 */
[----:B---3--:R-:W-:Y:S02]  /*5560*/  IADD3 R8, P5, PT, R98, UR21, RZ ;  /* 0x0000001562087c10 */ /* 0x008fe4000ffbe0ff */
[----:B-1----:R-:W-:Y:S01]  /*5570*/  SEL R14, RZ, 0x4, P6 ;  /* 0x00000004ff0e7807 */ /* 0x002fe20003000000 */
[----:B------:R1:W-:Y:S01]  /*5580*/  LDGSTS.E [R21], desc[UR22][R6.64], P4 ;  /* 0x0000000006157fae */ /* 0x0003e2000a1a1016 */
[-C--:B------:R-:W-:Y:S02]  /*5590*/  ISETP.GE.AND P4, PT, R30, R144.reuse, PT ;  /* 0x000000901e00720c */ /* 0x080fe40003f86270 */
[----:B------:R-:W-:Y:S01]  /*55a0*/  SEL R14, R14, RZ, !P3 ;  /* 0x000000ff0e0e7207 */ /* 0x000fe20005800000 */
[----:B--2---:R-:W-:Y:S01]  /*55b0*/  VIADD R17, R22, UR6 ;  /* 0x0000000616117c36 */ /* 0x004fe20008000000 */
[----:B------:R-:W-:Y:S01]  /*55c0*/  SEL R4, RZ, 0x4, P4 ;  /* 0x00000004ff047807 */ /* 0x000fe20002000000 */
[----:B------:R-:W-:Y:S01]  /*55d0*/  USEL UR6, URZ, 0x1, !UP1 ;  /* 0x00000001ff067887 */ /* 0x000fe2000c800000 */
[----:B------:R-:W-:-:S02]  /*55e0*/  ISETP.GE.AND P4, PT, R25, R144, PT ;  /* 0x000000901900720c */ /* 0x000fc40003f86270 */
[----:B------:R-:W-:Y:S01]  /*55f0*/  IADD3.X R9, PT, PT, R95, UR13, RZ, P5, !PT ;  /* 0x0000000d5f097c10 */ /* 0x000fe2000affe4ff */
[----:B------:R-:W-:Y:S01]  /*5600*/  ULOP3.LUT UR6, UR4, UR6, URZ, 0x3c, !UPT ;  /* 0x0000000604067292 */ /* 0x000fe2000f8e3cff */
[----:B------:R-:W-:Y:S02]  /*5610*/  ISETP.NE.U32.AND P6, PT, R14, RZ, PT ;  /* 0x000000ff0e00720c */ /* 0x000fe40003fc5070 */
[----:B------:R-:W-:Y:S02]  /*5620*/  IADD3 R10, P5, PT, R96, UR21, RZ ;  /* 0x00000015600a7c10 */ /* 0x000fe4000ffbe0ff */
[----:B------:R-:W-:Y:S02]  /*5630*/  SEL R4, R4, RZ, !P3 ;  /* 0x000000ff04047207 */ /* 0x000fe40005800000 */
[----:B------:R-:W-:Y:S02]  /*5640*/  SEL R5, RZ, 0x4, P4 ;  /* 0x00000004ff057807 */ /* 0x000fe40002000000 */
[----:B------:R-:W-:-:S02]  /*5650*/  IADD3.X R11, PT, PT, R94, UR13, RZ, P5, !PT ;  /* 0x0000000d5e0b7c10 */ /* 0x000fc4000affe4ff */
[----:B------:R-:W-:Y:S01]  /*5660*/  ISETP.GE.AND P4, PT, R145, R144, PT ;  /* 0x000000909100720c */ /* 0x000fe20003f86270 */
[----:B------:R-:W-:Y:S01]  /*5670*/  VIADD R144, R144, 0xffffffe0 ;  /* 0xffffffe090907836 */ /* 0x000fe20000000000 */
[----:B------:R-:W-:Y:S01]  /*5680*/  ISETP.NE.U32.AND P5, PT, R4, RZ, PT ;  /* 0x000000ff0400720c */ /* 0x000fe20003fa5070 */
[----:B------:R2:W-:Y:S01]  /*5690*/  LDGSTS.E [R21+0x8], desc[UR22][R8.64], P6 ;  /* 0x0000800008157fae */ /* 0x0005e2000b1a1016 */
[----:B------:R-:W-:Y:S02]  /*56a0*/  SEL R5, R5, RZ, !P3 ;  /* 0x000000ff05057207 */ /* 0x000fe40005800000 */
[----:B------:R-:W-:Y:S02]  /*56b0*/  SEL R4, RZ, 0x4, P4 ;  /* 0x00000004ff047807 */ /* 0x000fe40002000000 */
[----:B------:R-:W-:Y:S02]  /*56c0*/  ISETP.NE.U32.AND P4, PT, R5, RZ, PT ;  /* 0x000000ff0500720c */ /* 0x000fe40003f85070 */
[----:B------:R-:W-:Y:S01]  /*56d0*/  IADD3 R14, P6, PT, R93, UR21, RZ ;  /* 0x000000155d0e7c10 */ /* 0x000fe2000ffde0ff */
[----:B------:R-:W-:Y:S01]  /*56e0*/  UIADD3 UR21, UP3, UPT, UR21, UR27, URZ ;  /* 0x0000001b15157290 */ /* 0x000fe2000ff7e0ff */
[----:B------:R-:W-:-:S02]  /*56f0*/  SEL R4, R4, RZ, !P3 ;  /* 0x000000ff04047207 */ /* 0x000fc40005800000 */
[----:B------:R-:W-:Y:S01]  /*5700*/  IADD3.X R15, PT, PT, R92, UR13, RZ, P6, !PT ;  /* 0x0000000d5c0f7c10 */ /* 0x000fe2000b7fe4ff */
[----:B------:R3:W-:Y:S01]  /*5710*/  LDGSTS.E [R17], desc[UR22][R10.64], P5 ;  /* 0x000000000a117fae */ /* 0x0007e2000a9a1016 */
[----:B------:R-:W-:Y:S01]  /*5720*/  IADD3 R18, P5, PT, R67, UR24, RZ ;  /* 0x0000001843127c10 */ /* 0x000fe2000ffbe0ff */
[----:B------:R-:W-:Y:S01]  /*5730*/  UIADD3.X UR13, UPT, UPT, UR13, UR28, URZ, UP3, !UPT ;  /* 0x0000001c0d0d7290 */ /* 0x000fe20009ffe4ff */
[----:B------:R-:W-:Y:S02]  /*5740*/  ISETP.NE.U32.AND P3, PT, R4, RZ, PT ;  /* 0x000000ff0400720c */ /* 0x000fe40003f65070 */
[----:B------:R-:W-:Y:S01]  /*5750*/  IADD3.X R19, PT, PT, R66, UR25, RZ, P5, !PT ;  /* 0x0000001942137c10 */ /* 0x000fe2000affe4ff */
[----:B------:R4:W-:Y:S01]  /*5760*/  LDGSTS.E [R17+0x8], desc[UR22][R14.64], P4 ;  /* 0x000080000e117fae */ /* 0x0009e2000a1a1016 */
[----:B-1----:R-:W-:Y:S02]  /*5770*/  IADD3 R6, P4, PT, R59, UR24, RZ ;  /* 0x000000183b067c10 */ /* 0x002fe4000ff9e0ff */
[----:B--2---:R-:W-:Y:S01]  /*5780*/  IADD3 R8, P5, PT, R55, UR24, RZ ;  /* 0x0000001837087c10 */ /* 0x004fe2000ffbe0ff */
[----:B------:R-:W0:Y:S01]  /*5790*/  LDGDEPBAR ;  /* 0x00000000000079af */ /* 0x000e220000000000 */
[----:B------:R-:W-:-:S02]  /*57a0*/  IADD3.X R7, PT, PT, R58, UR25, RZ, P4, !PT ;  /* 0x000000193a077c10 */ /* 0x000fc4000a7fe4ff */
[----:B------:R-:W-:Y:S02]  /*57b0*/  IADD3 R4, P6, PT, R63, UR24, RZ ;  /* 0x000000183f047c10 */ /* 0x000fe4000ffde0ff */
[----:B---3--:R-:W-:Y:S01]  /*57c0*/  IADD3 R10, P4, PT, R51, UR24, RZ ;  /* 0x00000018330a7c10 */ /* 0x008fe2000ff9e0ff */
[----:B------:R1:W-:Y:S01]  /*57d0*/  LDGSTS.E [R103+0x6000], desc[UR22][R18.64], P3 ;  /* 0x0600000012677fae */ /* 0x0003e200099a1016 */
[----:B------:R-:W-:Y:S02]  /*57e0*/  IADD3.X R9, PT, PT, R54, UR25, RZ, P5, !PT ;  /* 0x0000001936097c10 */ /* 0x000fe4000affe4ff */
[----:B----4-:R-:W-:Y:S02]  /*57f0*/  IADD3 R14, P5, PT, R43, UR24, RZ ;  /* 0x000000182b0e7c10 */ /* 0x010fe4000ffbe0ff */
[----:B------:R-:W-:Y:S02]  /*5800*/  IADD3.X R5, PT, PT, R62, UR25, RZ, P6, !PT ;  /* 0x000000193e057c10 */ /* 0x000fe4000b7fe4ff */
[----:B------:R-:W-:-:S02]  /*5810*/  IADD3.X R11, PT, PT, R50, UR25, RZ, P4, !PT ;  /* 0x00000019320b7c10 */ /* 0x000fc4000a7fe4ff */
[----:B------:R-:W-:Y:S01]  /*5820*/  IADD3 R16, P4, PT, R38, UR24, RZ ;  /* 0x0000001826107c10 */ /* 0x000fe2000ff9e0ff */
[----:B------:R2:W-:Y:S01]  /*5830*/  LDGSTS.E [R103+0x6400], desc[UR22][R4.64], P3 ;  /* 0x0640000004677fae */ /* 0x0005e200099a1016 */
[----:B------:R-:W-:Y:S02]  /*5840*/  IADD3.X R15, PT, PT, R42, UR25, RZ, P5, !PT ;  /* 0x000000192a0f7c10 */ /* 0x000fe4000affe4ff */
[----:B-1----:R-:W-:Y:S01]  /*5850*/  IADD3 R18, P5, PT, R26, UR24, RZ ;  /* 0x000000181a127c10 */ /* 0x002fe2000ffbe0ff */
[----:B------:R1:W-:Y:S01]  /*5860*/  LDGSTS.E [R103+0x6800], desc[UR22][R6.64], P3 ;  /* 0x0680000006677fae */ /* 0x0003e200099a1016 */
[----:B------:R-:W-:Y:S02]  /*5870*/  IADD3.X R17, PT, PT, R35, UR25, RZ, P4, !PT ;  /* 0x0000001923117c10 */ /* 0x000fe4000a7fe4ff */
[----:B------:R-:W-:Y:S01]  /*5880*/  IADD3 R20, P4, PT, R65, UR24, RZ ;  /* 0x0000001841147c10 */ /* 0x000fe2000ff9e0ff */
[----:B------:R3:W-:Y:S01]  /*5890*/  LDGSTS.E [R103+0x6c00], desc[UR22][R8.64], P3 ;  /* 0x06c0000008677fae */ /* 0x0007e200099a1016 */
[----:B------:R-:W-:-:S02]  /*58a0*/  IADD3.X R19, PT, PT, R24, UR25, RZ, P5, !PT ;  /* 0x0000001918137c10 */ /* 0x000fc4000affe4ff */
[----:B------:R-:W-:Y:S01]  /*58b0*/  IADD3.X R21, PT, PT, R64, UR25, RZ, P4, !PT ;  /* 0x0000001940157c10 */ /* 0x000fe2000a7fe4ff */
[----:B------:R4:W-:Y:S01]  /*58c0*/  LDGSTS.E [R103+0x7000], desc[UR22][R10.64], P3 ;  /* 0x070000000a677fae */ /* 0x0009e200099a1016 */
[----:B--2---:R-:W-:Y:S02]  /*58d0*/  IADD3 R4, P6, PT, R48, UR24, RZ ;  /* 0x0000001830047c10 */ /* 0x004fe4000ffde0ff */
[----:B-1----:R-:W-:Y:S01]  /*58e0*/  IADD3 R6, P5, PT, R61, UR24, RZ ;  /* 0x000000183d067c10 */ /* 0x002fe2000ffbe0ff */
[----:B------:R1:W-:Y:S01]  /*58f0*/  LDGSTS.E [R103+0x7400], desc[UR22][R14.64], P3 ;  /* 0x074000000e677fae */ /* 0x0003e200099a1016 */
[----:B------:R-:W-:Y:S02]  /*5900*/  IADD3.X R5, PT, PT, R45, UR25, RZ, P6, !PT ;  /* 0x000000192d057c10 */ /* 0x000fe4000b7fe4ff */
[----:B---3--:R-:W-:Y:S01]  /*5910*/  IADD3 R8, P4, PT, R57, UR24, RZ ;  /* 0x0000001839087c10 */ /* 0x008fe2000ff9e0ff */
[----:B------:R2:W-:Y:S01]  /*5920*/  LDGSTS.E [R103+0x7800], desc[UR22][R16.64], P3 ;  /* 0x0780000010677fae */ /* 0x0005e200099a1016 */
[----:B------:R-:W-:-:S02]  /*5930*/  IADD3.X R7, PT, PT, R60, UR25, RZ, P5, !PT ;  /* 0x000000193c077c10 */ /* 0x000fc4000affe4ff */
[----:B----4-:R-:W-:Y:S01]  /*5940*/  IADD3 R10, P5, PT, R53, UR24, RZ ;  /* 0x00000018350a7c10 */ /* 0x010fe2000ffbe0ff */
[----:B------:R3:W-:Y:S01]  /*5950*/  LDGSTS.E [R103+0x7c00], desc[UR22][R18.64], P3 ;  /* 0x07c0000012677fae */ /* 0x0007e200099a1016 */
[----:B------:R-:W-:Y:S02]  /*5960*/  IADD3.X R9, PT, PT, R56, UR25, RZ, P4, !PT ;  /* 0x0000001938097c10 */ /* 0x000fe4000a7fe4ff */
[----:B------:R-:W-:Y:S01]  /*5970*/  IADD3.X R11, PT, PT, R52, UR25, RZ, P5, !PT ;  /* 0x00000019340b7c10 */ /* 0x000fe2000affe4ff */
[----:B------:R-:W-:Y:S01]  /*5980*/  LDGSTS.E [R105+0x6200], desc[UR22][R20.64], P3 ;  /* 0x0620000014697fae */ /* 0x000fe200099a1016 */
[----:B-1----:R-:W-:Y:S02]  /*5990*/  IADD3 R14, P4, PT, R40, UR24, RZ ;  /* 0x00000018280e7c10 */ /* 0x002fe4000ff9e0ff */
[----:B--2---:R-:W-:Y:S01]  /*59a0*/  IADD3 R16, P5, PT, R33, UR24, RZ ;  /* 0x0000001821107c10 */ /* 0x004fe2000ffbe0ff */
[----:B------:R-:W-:Y:S01]  /*59b0*/  LDGSTS.E [R105+0x6600], desc[UR22][R6.64], P3 ;  /* 0x0660000006697fae */ /* 0x000fe200099a1016 */
[----:B------:R-:W-:-:S02]  /*59c0*/  IADD3.X R15, PT, PT, R39, UR25, RZ, P4, !PT ;  /* 0x00000019270f7c10 */ /* 0x000fc4000a7fe4ff */
[----:B---3--:R-:W-:Y:S01]  /*59d0*/  IADD3 R18, P6, PT, R23, UR24, RZ ;  /* 0x0000001817127c10 */ /* 0x008fe2000ffde0ff */
[----:B------:R-:W-:Y:S01]  /*59e0*/  LDGSTS.E [R105+0x6a00], desc[UR22][R8.64], P3 ;  /* 0x06a0000008697fae */ /* 0x000fe200099a1016 */
[----:B------:R-:W-:Y:S01]  /*59f0*/  IADD3.X R17, PT, PT, R28, UR25, RZ, P5, !PT ;  /* 0x000000191c117c10 */ /* 0x000fe2000affe4ff */
[----:B------:R-:W-:Y:S01]  /*5a00*/  UIADD3 UR24, UP2, UPT, UR24, UR29, URZ ;  /* 0x0000001d18187290 */ /* 0x000fe2000ff5e0ff */
[----:B------:R-:W-:Y:S01]  /*5a10*/  IADD3.X R19, PT, PT, R13, UR25, RZ, P6, !PT ;  /* 0x000000190d137c10 */ /* 0x000fe2000b7fe4ff */
[----:B------:R-:W-:Y:S02]  /*5a20*/  LDGSTS.E [R105+0x6e00], desc[UR22][R10.64], P3 ;  /* 0x06e000000a697fae */ /* 0x000fe400099a1016 */
[----:B------:R-:W-:Y:S02]  /*5a30*/  UIADD3.X UR25, UPT, UPT, UR25, UR30, URZ, UP2, !UPT ;  /* 0x0000001e19197290 */ /* 0x000fe400097fe4ff */
[----:B------:R1:W-:Y:S04]  /*5a40*/  LDGSTS.E [R105+0x7200], desc[UR22][R4.64], P3 ;  /* 0x0720000004697fae */ /* 0x0003e800099a1016 */
[----:B------:R2:W-:Y:S04]  /*5a50*/  LDGSTS.E [R105+0x7600], desc[UR22][R14.64], P3 ;  /* 0x076000000e697fae */ /* 0x0005e800099a1016 */
[----:B------:R2:W-:Y:S04]  /*5a60*/  LDGSTS.E [R105+0x7a00], desc[UR22][R16.64], P3 ;  /* 0x07a0000010697fae */ /* 0x0005e800099a1016 */
[----:B------:R2:W-:Y:S01]  /*5a70*/  LDGSTS.E [R105+0x7e00], desc[UR22][R18.64], P3 ;  /* 0x07e0000012697fae */ /* 0x0005e200099a1016 */
[----:B------:R-:W-:Y:S01]  /*5a80*/  ISETP.NE.U32.AND P3, PT, R101, UR7, PT ;  /* 0x0000000765007c0c */ /* 0x000fe2000bf65070 */
[----:B-1----:R-:W-:-:S02]  /*5a90*/  IMAD.U32 R4, RZ, RZ, UR4 ;  /* 0x00000004ff047e24 */ /* 0x002fc4000f8e00ff */
[----:B------:R-:W0:Y:S10]  /*5aa0*/  LDGDEPBAR ;  /* 0x00000000000079af */ /* 0x000e340000000000 */
[----:B--2---:R-:W-:Y:S05]  /*5ab0*/  @P3 BRA `(.L_x_10) ;  /* 0xfffffff000143947 */ /* 0x004fea000383ffff */
.L_x_7:
[C---:B------:R-:W-:Y:S02]  /*5ac0*/  IMAD.SHL.U32 R38, R0.reuse, 0x10, RZ ;  /* 0x0000001000267824 */ /* 0x040fe400078e00ff */
[----:B------:R-:W-:Y:S01]  /*5ad0*/  IMAD.SHL.U32 R39, R0, 0x80, RZ ;  /* 0x0000008000277824 */ /* 0x000fe200078e00ff */
[----:B------:R-:W-:Y:S06]  /*5ae0*/  @!P2 BRA `(.L_x_11) ;  /* 0x000000000010a947 */ /* 0x000fec0003800000 */
[----:B------:R-:W-:-:S06]  /*5af0*/  USHF.L.U32 UR4, UR4, 0x1f, URZ ;  /* 0x0000001f04047899 */ /* 0x000fcc00080006ff */
[----:B------:R-:W-:-:S04]  /*5b00*/  IMAD.U32 R4, RZ, RZ, UR4 ;  /* 0x00000004ff047e24 */ /* 0x000fc8000f8e00ff */
[----:B------:R-:W1:Y:S02]  /*5b10*/  SYNCS.PHASECHK.TRANS64.TRYWAIT P1, [UR12], R4 ;  /* 0x00000004ff0075a7 */ /* 0x000e64000802110c */
[----:B-1----:R-:W-:Y:S05]  /*5b20*/  @!P1 BRA `(.L_x_12) ;  /* 0x0000001000ec9947 */ /* 0x002fea0003800000 */
.L_x_11:
[----:B------:R-:W-:-:S04]  /*5b30*/  DEPBAR.LE SB0, 0x0 ;  /* 0x000080000000791a */ /* 0x000fc80000000000 */
[----:B------:R-:W-:Y:S01]  /*5b40*/  BAR.SYNC.DEFER_BLOCKING 0x0 ;  /* 0x0000000000007b1d */ /* 0x000fe20000010000 */
[----:B------:R-:W-:Y:S02]  /*5b50*/  LOP3.LUT R38, R38, 0xf0, RZ, 0xc0, !PT ;  /* 0x000000f026267812 */ /* 0x000fe400078ec0ff */
[----:B------:R-:W-:Y:S02]  /*5b60*/  LOP3.LUT R39, R39, 0x800, RZ, 0xc0, !PT ;  /* 0x0000080027277812 */ /* 0x000fe400078ec0ff */
[----:B------:R-:W-:Y:S01]  /*5b70*/  LOP3.LUT R44, R0, 0x60, RZ, 0xc0, !PT ;  /* 0x00000060002c7812 */ /* 0x000fe200078ec0ff */
[----:B------:R-:W1:Y:S01]  /*5b80*/  LDCU.128 UR12, c[0x0][0x390] ;  /* 0x00007200ff0c77ac */ /* 0x000e620008000c00 */
[----:B------:R-:W-:Y:S02]  /*5b90*/  IADD3 R39, PT, PT, R38, UR10, R39 ;  /* 0x0000000a26277c10 */ /* 0x000fe4000fffe027 */
[----:B------:R-:W-:Y:S01]  /*5ba0*/  LEA R36, R36, UR10, 0x4 ;  /* 0x0000000a24247c11 */ /* 0x000fe2000f8e20ff */
[----:B------:R-:W2:Y:S01]  /*5bb0*/  LDCU UR4, c[0x0][0x3b4] ;  /* 0x00007680ff0477ac */ /* 0x000ea20008000800 */
[----:B---3--:R-:W-:Y:S01]  /*5bc0*/  LOP3.LUT R72, R2, 0x4, R37, 0xfe, !PT ;  /* 0x0000000402487812 */ /* 0x008fe200078efe25 */
[----:B------:R-:W-:Y:S01]  /*5bd0*/  IMAD R44, R44, 0x8, R39 ;  /* 0x000000082c2c7824 */ /* 0x000fe200078e0227 */
[----:B------:R-:W-:-:S02]  /*5be0*/  LOP3.LUT R70, R2, 0x6, R37, 0xfe, !PT ;  /* 0x0000000602467812 */ /* 0x000fc400078efe25 */
[C-C-:B------:R-:W-:Y:S02]  /*5bf0*/  LOP3.LUT R68, R2.reuse, 0x8, R37.reuse, 0xfe, !PT ;  /* 0x0000000802447812 */ /* 0x140fe400078efe25 */
[C-C-:B------:R-:W-:Y:S02]  /*5c00*/  LOP3.LUT R38, R2.reuse, 0x1e, R37.reuse, 0xfe, !PT ;  /* 0x0000001e02267812 */ /* 0x140fe400078efe25 */
[C-C-:B------:R-:W-:Y:S02]  /*5c10*/  LOP3.LUT R48, R2.reuse, 0x1c, R37.reuse, 0xfe, !PT ;  /* 0x0000001c02307812 */ /* 0x140fe400078efe25 */
[C-C-:B------:R-:W-:Y:S02]  /*5c20*/  LOP3.LUT R50, R2.reuse, 0x1a, R37.reuse, 0xfe, !PT ;  /* 0x0000001a02327812 */ /* 0x140fe400078efe25 */
[C-C-:B------:R-:W-:Y:S01]  /*5c30*/  LOP3.LUT R52, R2.reuse, 0x18, R37.reuse, 0xfe, !PT ;  /* 0x0000001802347812 */ /* 0x140fe200078efe25 */
[----:B------:R-:W3:Y:S02]  /*5c40*/  @!P0 SYNCS.CCTL.IV [UR10+0xc000] ;  /* 0x00c00000ff0089b1 */ /* 0x000ee4000800000a */
[----:B---3--:R-:W-:Y:S01]  /*5c50*/  BAR.SYNC.DEFER_BLOCKING 0x0 ;  /* 0x0000000000007b1d */ /* 0x008fe20000010000 */
[----:B------:R-:W-:-:S02]  /*5c60*/  LOP3.LUT R54, R2, 0x16, R37, 0xfe, !PT ;  /* 0x0000001602367812 */ /* 0x000fc400078efe25 */
[C-C-:B------:R-:W-:Y:S02]  /*5c70*/  LOP3.LUT R56, R2.reuse, 0x14, R37.reuse, 0xfe, !PT ;  /* 0x0000001402387812 */ /* 0x140fe400078efe25 */
[C-C-:B------:R-:W-:Y:S02]  /*5c80*/  LOP3.LUT R58, R2.reuse, 0x12, R37.reuse, 0xfe, !PT ;  /* 0x00000012023a7812 */ /* 0x140fe400078efe25 */
[C-C-:B------:R-:W-:Y:S01]  /*5c90*/  LOP3.LUT R60, R2.reuse, 0x10, R37.reuse, 0xfe, !PT ;  /* 0x00000010023c7812 */ /* 0x140fe200078efe25 */
[----:B------:R-:W-:Y:S01]  /*5ca0*/  LDTM.16dp32bit_t0_t15.x32 R4, tmem[UR11] ;  /* 0x0000000b000479ee */ /* 0x000fe20008a80000 */
[----:B------:R-:W3:Y:S01]  /*5cb0*/  LDTM.16dp32bit_t16_t31.x32 R4, tmem[UR11+0x20] ;  /* 0x0000200b000479ee */ /* 0x000ee20008aa0000 */
[C-C-:B------:R-:W-:Y:S02]  /*5cc0*/  LOP3.LUT R62, R2.reuse, 0xe, R37.reuse, 0xfe, !PT ;  /* 0x0000000e023e7812 */ /* 0x140fe400078efe25 */
[C-C-:B------:R-:W-:Y:S02]  /*5cd0*/  LOP3.LUT R64, R2.reuse, 0xc, R37.reuse, 0xfe, !PT ;  /* 0x0000000c02407812 */ /* 0x140fe400078efe25 */
[----:B------:R-:W-:-:S02]  /*5ce0*/  LOP3.LUT R66, R2, 0xa, R37, 0xfe, !PT ;  /* 0x0000000a02427812 */ /* 0x000fc400078efe25 */
[C---:B------:R-:W-:Y:S02]  /*5cf0*/  LOP3.LUT R0, R2.reuse, R37, RZ, 0xfc, !PT ;  /* 0x0000002502007212 */ /* 0x040fe400078efcff */
[----:B------:R-:W-:Y:S02]  /*5d00*/  LOP3.LUT R74, R2, 0x2, R37, 0xfe, !PT ;  /* 0x00000002024a7812 */ /* 0x000fe400078efe25 */
[----:B------:R-:W4:Y:S01]  /*5d10*/  LDC R37, c[0x0][0x3b8] ;  /* 0x0000ee00ff257b82 */ /* 0x000f220000000800 */
[----:B------:R-:W5:Y:S01]  /*5d20*/  @!P0 SYNCS.CCTL.IV [UR10+0xc008] ;  /* 0x00c00800ff0089b1 */ /* 0x000f62000800000a */
[----:B------:R-:W-:Y:S01]  /*5d30*/  NOP ;  /* 0x0000000000007918 */ /* 0x000fe20000000000 */
[C---:B-1----:R-:W-:Y:S01]  /*5d40*/  ISETP.GE.AND P0, PT, R3.reuse, UR14, PT ;  /* 0x0000000e03007c0c */ /* 0x042fe2000bf06270 */
[----:B--2---:R-:W-:Y:S02]  /*5d50*/  IMAD R3, R3, UR4, RZ ;  /* 0x0000000403037c24 */ /* 0x004fe4000f8e02ff */
[----:B---3--:R-:W-:Y:S01]  /*5d60*/  IMAD.MOV.U32 R40, RZ, RZ, R4 ;  /* 0x000000ffff287224 */ /* 0x008fe200078e0004 */
[----:B------:R-:W-:Y:S01]  /*5d70*/  ISETP.LT.AND P4, PT, R0, UR15, !P0 ;  /* 0x0000000f00007c0c */ /* 0x000fe2000c781270 */
[----:B------:R-:W-:Y:S01]  /*5d80*/  IMAD.MOV.U32 R4, RZ, RZ, R5 ;  /* 0x000000ffff047224 */ /* 0x000fe200078e0005 */
[C---:B------:R-:W-:Y:S01]  /*5d90*/  LEA R2, P1, R3.reuse, UR12, 0x2 ;  /* 0x0000000c03027c11 */ /* 0x040fe2000f8210ff */
[----:B------:R-:W-:Y:S01]  /*5da0*/  IMAD.MOV.U32 R41, RZ, RZ, R6 ;  /* 0x000000ffff297224 */ /* 0x000fe200078e0006 */
[----:B------:R-:W-:Y:S01]  /*5db0*/  ISETP.LT.AND P2, PT, R70, UR15, !P0 ;  /* 0x0000000f46007c0c */ /* 0x000fe2000c741270 */
[----:B------:R-:W-:Y:S01]  /*5dc0*/  IMAD.MOV.U32 R5, RZ, RZ, R7 ;  /* 0x000000ffff057224 */ /* 0x000fe200078e0007 */
[----:B------:R-:W-:Y:S01]  /*5dd0*/  LEA.HI.X.SX32 R46, R3, UR13, 0x2, P1 ;  /* 0x0000000d032e7c11 */ /* 0x000fe200088f16ff */
[----:B------:R-:W-:Y:S01]  /*5de0*/  IMAD.MOV.U32 R42, RZ, RZ, R8 ;  /* 0x000000ffff2a7224 */ /* 0x000fe200078e0008 */
[----:B------:R-:W-:Y:S01]  /*5df0*/  ISETP.LT.AND P1, PT, R72, UR15, !P0 ;  /* 0x0000000f48007c0c */ /* 0x000fe2000c721270 */
[----:B------:R-:W-:-:S02]  /*5e00*/  IMAD.MOV.U32 R43, RZ, RZ, R10 ;  /* 0x000000ffff2b7224 */ /* 0x000fc400078e000a */
[----:B------:R-:W-:Y:S02]  /*5e10*/  IMAD.MOV.U32 R6, RZ, RZ, R9 ;  /* 0x000000ffff067224 */ /* 0x000fe400078e0009 */
[----:B------:R-:W-:Y:S01]  /*5e20*/  IMAD.MOV.U32 R7, RZ, RZ, R11 ;  /* 0x000000ffff077224 */ /* 0x000fe200078e000b */
[----:B-----5:R-:W-:Y:S01]  /*5e30*/  STS.128 [R44], R40 ;  /* 0x000000282c007388 */ /* 0x020fe20000000c00 */
[----:B------:R-:W-:Y:S02]  /*5e40*/  IMAD.MOV.U32 R8, RZ, RZ, R12 ;  /* 0x000000ffff087224 */ /* 0x000fe400078e000c */
[----:B------:R-:W-:Y:S01]  /*5e50*/  IMAD.MOV.U32 R9, RZ, RZ, R14 ;  /* 0x000000ffff097224 */ /* 0x000fe200078e000e */
[----:B------:R1:W-:Y:S01]  /*5e60*/  STS.128 [R44+0x400], R4 ;  /* 0x000400042c007388 */ /* 0x0003e20000000c00 */
[----:B------:R-:W-:Y:S02]  /*5e70*/  IMAD.MOV.U32 R76, RZ, RZ, R13 ;  /* 0x000000ffff4c7224 */ /* 0x000fe400078e000d */
[----:B------:R-:W-:Y:S01]  /*5e80*/  IMAD.MOV.U32 R77, RZ, RZ, R15 ;  /* 0x000000ffff4d7224 */ /* 0x000fe200078e000f */
[----:B------:R-:W-:Y:S01]  /*5e90*/  BAR.SYNC.DEFER_BLOCKING 0x0 ;  /* 0x0000000000007b1d */ /* 0x000fe20000010000 */
[----:B------:R-:W-:-:S02]  /*5ea0*/  IMAD.MOV.U32 R10, RZ, RZ, R16 ;  /* 0x000000ffff0a7224 */ /* 0x000fc400078e0010 */
[----:B------:R-:W-:Y:S02]  /*5eb0*/  IMAD.MOV.U32 R11, RZ, RZ, R18 ;  /* 0x000000ffff0b7224 */ /* 0x000fe400078e0012 */
[----:B------:R-:W-:Y:S02]  /*5ec0*/  IMAD.MOV.U32 R78, RZ, RZ, R17 ;  /* 0x000000ffff4e7224 */ /* 0x000fe400078e0011 */
[----:B------:R-:W-:Y:S02]  /*5ed0*/  IMAD.MOV.U32 R79, RZ, RZ, R19 ;  /* 0x000000ffff4f7224 */ /* 0x000fe400078e0013 */
[----:B------:R-:W-:Y:S02]  /*5ee0*/  IMAD.MOV.U32 R18, RZ, RZ, R25 ;  /* 0x000000ffff127224 */ /* 0x000fe400078e0019 */
[----:B------:R-:W-:Y:S02]  /*5ef0*/  IMAD.MOV.U32 R19, RZ, RZ, R27 ;  /* 0x000000ffff137224 */ /* 0x000fe400078e001b */
[----:B-1----:R-:W-:-:S02]  /*5f00*/  IMAD.MOV.U32 R6, RZ, RZ, R24 ;  /* 0x000000ffff067224 */ /* 0x002fc400078e0018 */
[----:B------:R-:W-:Y:S02]  /*5f10*/  IMAD.MOV.U32 R7, RZ, RZ, R26 ;  /* 0x000000ffff077224 */ /* 0x000fe400078e001a */
[----:B------:R-:W-:Y:S02]  /*5f20*/  IMAD.MOV.U32 R4, RZ, RZ, R20 ;  /* 0x000000ffff047224 */ /* 0x000fe400078e0014 */
[----:B------:R-:W-:Y:S02]  /*5f30*/  IMAD.MOV.U32 R5, RZ, RZ, R22 ;  /* 0x000000ffff057224 */ /* 0x000fe400078e0016 */
[----:B------:R-:W-:Y:S02]  /*5f40*/  IMAD.MOV.U32 R16, RZ, RZ, R21 ;  /* 0x000000ffff107224 */ /* 0x000fe400078e0015 */
[----:B------:R-:W-:Y:S01]  /*5f50*/  IMAD.MOV.U32 R17, RZ, RZ, R23 ;  /* 0x000000ffff117224 */ /* 0x000fe200078e0017 */
[----:B------:R-:W1:Y:S01]  /*5f60*/  LDS.128 R40, [R36] ;  /* 0x0000000024287984 */ /* 0x000e620000000c00 */
[----:B------:R-:W-:-:S02]  /*5f70*/  IMAD.MOV.U32 R80, RZ, RZ, R29 ;  /* 0x000000ffff507224 */ /* 0x000fc400078e001d */
[----:B------:R-:W-:Y:S01]  /*5f80*/  IMAD.MOV.U32 R81, RZ, RZ, R31 ;  /* 0x000000ffff517224 */ /* 0x000fe200078e001f */
[----:B------:R-:W-:Y:S01]  /*5f90*/  LDS.128 R12, [R36+0x800] ;  /* 0x00080000240c7984 */ /* 0x000fe20000000c00 */
[----:B------:R-:W-:Y:S02]  /*5fa0*/  IMAD.MOV.U32 R82, RZ, RZ, R33 ;  /* 0x000000ffff527224 */ /* 0x000fe400078e0021 */
[----:B------:R-:W-:Y:S01]  /*5fb0*/  IMAD.MOV.U32 R83, RZ, RZ, R35 ;  /* 0x000000ffff537224 */ /* 0x000fe200078e0023 */
[----:B------:R-:W-:Y:S01]  /*5fc0*/  BAR.SYNC.DEFER_BLOCKING 0x0 ;  /* 0x0000000000007b1d */ /* 0x000fe20000010000 */
[-C--:B----4-:R-:W-:Y:S02]  /*5fd0*/  IMAD R39, R0, R37.reuse, RZ ;  /* 0x0000002500277224 */ /* 0x090fe400078e02ff */
[-C--:B------:R-:W-:Y:S02]  /*5fe0*/  IMAD R23, R72, R37.reuse, RZ ;  /* 0x0000002548177224 */ /* 0x080fe400078e02ff */
[-C--:B------:R-:W-:Y:S01]  /*5ff0*/  IMAD R3, R74, R37.reuse, RZ ;  /* 0x000000254a037224 */ /* 0x080fe200078e02ff */
[----:B------:R-:W-:Y:S01]  /*6000*/  LEA R20, P3, R39, R2, 0x2 ;  /* 0x0000000227147211 */ /* 0x000fe200078610ff */
[----:B------:R-:W-:-:S02]  /*6010*/  IMAD R31, R70, R37, RZ ;  /* 0x00000025461f7224 */ /* 0x000fc400078e02ff */
[-C--:B------:R-:W-:Y:S01]  /*6020*/  IMAD R33, R68, R37.reuse, RZ ;  /* 0x0000002544217224 */ /* 0x080fe200078e02ff */
[----:B------:R-:W-:Y:S01]  /*6030*/  LEA.HI.X.SX32 R21, R39, R46, 0x2, P3 ;  /* 0x0000002e27157211 */ /* 0x000fe200018f16ff */
[----:B------:R-:W-:Y:S01]  /*6040*/  IMAD R45, R62, R37, RZ ;  /* 0x000000253e2d7224 */ /* 0x000fe200078e02ff */
[----:B------:R-:W-:Y:S01]  /*6050*/  ISETP.LT.AND P3, PT, R74, UR15, !P0 ;  /* 0x0000000f4a007c0c */ /* 0x000fe2000c761270 */
[----:B------:R-:W-:Y:S01]  /*6060*/  IMAD R39, R37, 0x20, R39 ;  /* 0x0000002025277824 */ /* 0x000fe200078e0227 */
[----:B------:R-:W-:Y:S04]  /*6070*/  STS.128 [R44], R8 ;  /* 0x000000082c007388 */ /* 0x000fe80000000c00 */
[----:B------:R2:W-:Y:S01]  /*6080*/  STS.128 [R44+0x400], R76 ;  /* 0x0004004c2c007388 */ /* 0x0005e20000000c00 */
[----:B------:R-:W-:Y:S01]  /*6090*/  BAR.SYNC.DEFER_BLOCKING 0x0 ;  /* 0x0000000000007b1d */ /* 0x000fe20000010000 */
[----:B--2---:R-:W-:Y:S01]  /*60a0*/  IMAD.MOV.U32 R76, RZ, RZ, R28 ;  /* 0x000000ffff4c7224 */ /* 0x004fe200078e001c */
[-C--:B------:R-:W-:Y:S01]  /*60b0*/  LEA R28, P5, R23, R2.reuse, 0x2 ;  /* 0x00000002171c7211 */ /* 0x080fe200078a10ff */
[----:B------:R-:W-:Y:S01]  /*60c0*/  IMAD.MOV.U32 R77, RZ, RZ, R30 ;  /* 0x000000ffff4d7224 */ /* 0x000fe200078e001e */
[----:B------:R-:W-:Y:S01]  /*60d0*/  LEA R30, P6, R31, R2, 0x2 ;  /* 0x000000021f1e7211 */ /* 0x000fe200078c10ff */
[----:B------:R-:W-:Y:S01]  /*60e0*/  IMAD.MOV.U32 R78, RZ, RZ, R32 ;  /* 0x000000ffff4e7224 */ /* 0x000fe200078e0020 */
[----:B------:R-:W-:Y:S01]  /*60f0*/  LEA.HI.X.SX32 R29, R23, R46, 0x2, P5 ;  /* 0x0000002e171d7211 */ /* 0x000fe200028f16ff */
[----:B------:R-:W-:Y:S01]  /*6100*/  IMAD.MOV.U32 R79, RZ, RZ, R34 ;  /* 0x000000ffff4f7224 */ /* 0x000fe200078e0022 */
[----:B------:R-:W-:-:S02]  /*6110*/  ISETP.LT.AND P5, PT, R68, UR15, !P0 ;  /* 0x0000000f44007c0c */ /* 0x000fc4000c7a1270 */
[----:B------:R-:W-:Y:S02]  /*6120*/  LEA.HI.X.SX32 R31, R31, R46, 0x2, P6 ;  /* 0x0000002e1f1f7211 */ /* 0x000fe400030f16ff */
[C---:B------:R-:W-:Y:S01]  /*6130*/  LEA R32, P6, R33.reuse, R2, 0x2 ;  /* 0x0000000221207211 */ /* 0x040fe200078c10ff */
[----:B------:R-:W2:Y:S03]  /*6140*/  LDS.128 R24, [R36] ;  /* 0x0000000024187984 */ /* 0x000ea60000000c00 */
[----:B------:R-:W-:Y:S01]  /*6150*/  LEA.HI.X.SX32 R33, R33, R46, 0x2, P6 ;  /* 0x0000002e21217211 */ /* 0x000fe200030f16ff */
[----:B------:R-:W-:Y:S01]  /*6160*/  LDS.128 R8, [R36+0x800] ;  /* 0x0008000024087984 */ /* 0x000fe20000000c00 */
[----:B------:R-:W-:Y:S06]  /*6170*/  BAR.SYNC.DEFER_BLOCKING 0x0 ;  /* 0x0000000000007b1d */ /* 0x000fec0000010000 */
[----:B------:R-:W-:Y:S04]  /*6180*/  STS.128 [R44], R4 ;  /* 0x000000042c007388 */ /* 0x000fe80000000c00 */
[----:B------:R-:W-:Y:S01]  /*6190*/  STS.128 [R44+0x400], R16 ;  /* 0x000400102c007388 */ /* 0x000fe20000000c00 */
[----:B------:R-:W-:Y:S06]  /*61a0*/  BAR.SYNC.DEFER_BLOCKING 0x0 ;  /* 0x0000000000007b1d */ /* 0x000fec0000010000 */
[----:B------:R-:W3:Y:S04]  /*61b0*/  LDS.128 R16, [R36] ;  /* 0x0000000024107984 */ /* 0x000ee80000000c00 */
[----:B------:R-:W-:Y:S01]  /*61c0*/  LDS.128 R4, [R36+0x800] ;  /* 0x0008000024047984 */ /* 0x000fe20000000c00 */
[----:B------:R-:W-:Y:S06]  /*61d0*/  BAR.SYNC.DEFER_BLOCKING 0x0 ;  /* 0x0000000000007b1d */ /* 0x000fec0000010000 */
[----:B------:R-:W-:Y:S04]  /*61e0*/  STS.128 [R44], R76 ;  /* 0x0000004c2c007388 */ /* 0x000fe80000000c00 */
[----:B------:R4:W-:Y:S01]  /*61f0*/  STS.128 [R44+0x400], R80 ;  /* 0x000400502c007388 */ /* 0x0009e20000000c00 */
[----:B------:R-:W-:Y:S01]  /*6200*/  BAR.SYNC.DEFER_BLOCKING 0x0 ;  /* 0x0000000000007b1d */ /* 0x000fe20000010000 */
[----:B----4-:R-:W-:-:S05]  /*6210*/  LOP3.LUT R44, R0, 0x20, RZ, 0xfc, !PT ;  /* 0x00000020002c7812 */ /* 0x010fca00078efcff */
[----:B-1----:R1:W-:Y:S01]  /*6220*/  @P4 STG.E desc[UR22][R20.64], R40 ;  /* 0x0000002814004986 */ /* 0x0023e2000c101916 */
[----:B------:R-:W-:-:S04]  /*6230*/  LEA R22, P4, R3, R2, 0x2 ;  /* 0x0000000203167211 */ /* 0x000fc800078810ff */
[----:B------:R-:W-:Y:S01]  /*6240*/  LEA.HI.X.SX32 R23, R3, R46, 0x2, P4 ;  /* 0x0000002e03177211 */ /* 0x000fe200020f16ff */
[C---:B------:R-:W-:Y:S01]  /*6250*/  IMAD R3, R66.reuse, R37, RZ ;  /* 0x0000002542037224 */ /* 0x040fe200078e02ff */
[----:B------:R-:W-:-:S03]  /*6260*/  ISETP.LT.AND P4, PT, R66, UR15, !P0 ;  /* 0x0000000f42007c0c */ /* 0x000fc6000c781270 */
[----:B------:R4:W-:Y:S01]  /*6270*/  @P3 STG.E desc[UR22][R22.64], R41 ;  /* 0x0000002916003986 */ /* 0x0009e2000c101916 */
[----:B------:R-:W-:-:S03]  /*6280*/  LEA R34, P3, R3, R2, 0x2 ;  /* 0x0000000203227211 */ /* 0x000fc600078610ff */
[----:B------:R5:W-:Y:S01]  /*6290*/  @P1 STG.E desc[UR22][R28.64], R42 ;  /* 0x0000002a1c001986 */ /* 0x000be2000c101916 */
[----:B------:R-:W-:Y:S01]  /*62a0*/  LEA.HI.X.SX32 R35, R3, R46, 0x2, P3 ;  /* 0x0000002e03237211 */ /* 0x000fe200018f16ff */
[CC--:B------:R-:W-:Y:S01]  /*62b0*/  IMAD R3, R64.reuse, R37.reuse, RZ ;  /* 0x0000002540037224 */ /* 0x0c0fe200078e02ff */
[----:B------:R-:W-:Y:S01]  /*62c0*/  ISETP.LT.AND P1, PT, R64, UR15, !P0 ;  /* 0x0000000f40007c0c */ /* 0x000fe2000c721270 */
[----:B------:R-:W-:Y:S01]  /*62d0*/  @P2 STG.E desc[UR22][R30.64], R43 ;  /* 0x0000002b1e002986 */ /* 0x000fe2000c101916 */
[C---:B------:R-:W-:Y:S02]  /*62e0*/  ISETP.LT.AND P3, PT, R60.reuse, UR15, !P0 ;  /* 0x0000000f3c007c0c */ /* 0x040fe4000c761270 */
[C---:B-1----:R-:W-:Y:S01]  /*62f0*/  LEA R40, P2, R3.reuse, R2, 0x2 ;  /* 0x0000000203287211 */ /* 0x042fe200078410ff */
[----:B------:R-:W1:Y:S03]  /*6300*/  LDS.128 R20, [R36] ;  /* 0x0000000024147984 */ /* 0x000e660000000c00 */
[----:B----4-:R-:W-:Y:S01]  /*6310*/  LEA.HI.X.SX32 R41, R3, R46, 0x2, P2 ;  /* 0x0000002e03297211 */ /* 0x010fe200010f16ff */
[----:B--2---:R2:W-:Y:S01]  /*6320*/  @P5 STG.E desc[UR22][R32.64], R24 ;  /* 0x0000001820005986 */ /* 0x0045e2000c101916 */
[-C--:B-----5:R-:W-:Y:S01]  /*6330*/  IMAD R29, R60, R37.reuse, RZ ;  /* 0x000000253c1d7224 */ /* 0x0a0fe200078e02ff */
[C---:B------:R-:W-:Y:S01]  /*6340*/  ISETP.LT.AND P2, PT, R58.reuse, UR15, !P0 ;  /* 0x0000000f3a007c0c */ /* 0x040fe2000c741270 */
[----:B------:R-:W-:Y:S01]  /*6350*/  IMAD R3, R58, R37, RZ ;  /* 0x000000253a037224 */ /* 0x000fe200078e02ff */
[----:B------:R4:W-:Y:S01]  /*6360*/  @P4 STG.E desc[UR22][R34.64], R25 ;  /* 0x0000001922004986 */ /* 0x0009e2000c101916 */
[----:B------:R-:W-:-:S02]  /*6370*/  ISETP.LT.AND P4, PT, R62, UR15, !P0 ;  /* 0x0000000f3e007c0c */ /* 0x000fc4000c781270 */
[----:B------:R-:W-:Y:S01]  /*6380*/  ISETP.LT.AND P5, PT, R44, UR15, !P0 ;  /* 0x0000000f2c007c0c */ /* 0x000fe2000c7a1270 */
[----:B------:R5:W-:Y:S01]  /*6390*/  @P1 STG.E desc[UR22][R40.64], R26 ;  /* 0x0000001a28001986 */ /* 0x000be2000c101916 */
[-C--:B------:R-:W-:Y:S02]  /*63a0*/  LEA R28, P1, R29, R2.reuse, 0x2 ;  /* 0x000000021d1c7211 */ /* 0x080fe400078210ff */
[----:B--2---:R-:W-:Y:S01]  /*63b0*/  LEA R24, P6, R45, R2, 0x2 ;  /* 0x000000022d187211 */ /* 0x004fe200078c10ff */
[----:B------:R-:W-:Y:S01]  /*63c0*/  IMAD R33, R56, R37, RZ ;  /* 0x0000002538217224 */ /* 0x000fe200078e02ff */
[-C--:B------:R-:W-:Y:S02]  /*63d0*/  LEA.HI.X.SX32 R29, R29, R46.reuse, 0x2, P1 ;  /* 0x0000002e1d1d7211 */ /* 0x080fe400008f16ff */
[----:B----4-:R-:W-:Y:S02]  /*63e0*/  LEA.HI.X.SX32 R25, R45, R46, 0x2, P6 ;  /* 0x0000002e2d197211 */ /* 0x010fe400030f16ff */
[----:B------:R-:W-:-:S02]  /*63f0*/  LEA R30, P6, R3, R2, 0x2 ;  /* 0x00000002031e7211 */ /* 0x000fc400078c10ff */
[----:B------:R-:W-:Y:S01]  /*6400*/  ISETP.LT.AND P1, PT, R56, UR15, !P0 ;  /* 0x0000000f38007c0c */ /* 0x000fe2000c721270 */
[----:B------:R2:W-:Y:S01]  /*6410*/  @P4 STG.E desc[UR22][R24.64], R27 ;  /* 0x0000001b18004986 */ /* 0x0005e2000c101916 */
[----:B------:R-:W-:Y:S01]  /*6420*/  LEA.HI.X.SX32 R31, R3, R46, 0x2, P6 ;  /* 0x0000002e031f7211 */ /* 0x000fe200030f16ff */
[-C--:B------:R-:W-:Y:S01]  /*6430*/  IMAD R3, R54, R37.reuse, RZ ;  /* 0x0000002536037224 */ /* 0x080fe200078e02ff */
[C---:B------:R-:W-:Y:S01]  /*6440*/  ISETP.LT.AND P6, PT, R52.reuse, UR15, !P0 ;  /* 0x0000000f34007c0c */ /* 0x040fe2000c7c1270 */
[----:B---3--:R3:W-:Y:S01]  /*6450*/  @P3 STG.E desc[UR22][R28.64], R16 ;  /* 0x000000101c003986 */ /* 0x0087e2000c101916 */
[C---:B------:R-:W-:Y:S01]  /*6460*/  LEA R32, P3, R33.reuse, R2, 0x2 ;  /* 0x0000000221207211 */ /* 0x040fe200078610ff */
[----:B-----5:R-:W-:Y:S01]  /*6470*/  IMAD R41, R52, R37, RZ ;  /* 0x0000002534297224 */ /* 0x020fe200078e02ff */
[----:B------:R-:W-:Y:S01]  /*6480*/  LOP3.LUT R26, R0, 0x22, RZ, 0xfc, !PT ;  /* 0x00000022001a7812 */ /* 0x000fe200078efcff */
[----:B------:R4:W-:Y:S01]  /*6490*/  @P2 STG.E desc[UR22][R30.64], R17 ;  /* 0x000000111e002986 */ /* 0x0009e2000c101916 */
[----:B------:R-:W-:-:S02]  /*64a0*/  LEA.HI.X.SX32 R33, R33, R46, 0x2, P3 ;  /* 0x0000002e21217211 */ /* 0x000fc400018f16ff */
[C---:B------:R-:W-:Y:S01]  /*64b0*/  LEA R34, P3, R3.reuse, R2, 0x2 ;  /* 0x0000000203227211 */ /* 0x040fe200078610ff */
[-C--:B--2---:R-:W-:Y:S01]  /*64c0*/  IMAD R27, R48, R37.reuse, RZ ;  /* 0x00000025301b7224 */ /* 0x084fe200078e02ff */
[----:B------:R-:W-:Y:S01]  /*64d0*/  ISETP.LT.AND P2, PT, R54, UR15, !P0 ;  /* 0x0000000f36007c0c */ /* 0x000fe2000c741270 */
[----:B------:R2:W-:Y:S01]  /*64e0*/  @P1 STG.E desc[UR22][R32.64], R18 ;  /* 0x0000001220001986 */ /* 0x0005e2000c101916 */
[----:B------:R-:W-:Y:S01]  /*64f0*/  LEA.HI.X.SX32 R35, R3, R46, 0x2, P3 ;  /* 0x0000002e03237211 */ /* 0x000fe200018f16ff */
[C---:B------:R-:W-:Y:S01]  /*6500*/  IMAD R3, R50.reuse, R37, RZ ;  /* 0x0000002532037224 */ /* 0x040fe200078e02ff */
[C---:B------:R-:W-:Y:S02]  /*6510*/  LEA R24, P1, R41.reuse, R2, 0x2 ;  /* 0x0000000229187211 */ /* 0x040fe400078210ff */
[----:B------:R-:W-:Y:S02]  /*6520*/  ISETP.LT.AND P3, PT, R50, UR15, !P0 ;  /* 0x0000000f32007c0c */ /* 0x000fe4000c761270 */
[----:B------:R-:W-:-:S02]  /*6530*/  LEA.HI.X.SX32 R25, R41, R46, 0x2, P1 ;  /* 0x0000002e29197211 */ /* 0x000fc400008f16ff */
[C---:B---3--:R-:W-:Y:S02]  /*6540*/  LEA R16, P1, R3.reuse, R2, 0x2 ;  /* 0x0000000203107211 */ /* 0x048fe400078210ff */
[----:B------:R-:W-:Y:S01]  /*6550*/  ISETP.LT.AND P4, PT, R26, UR15, !P0 ;  /* 0x0000000f1a007c0c */ /* 0x000fe2000c781270 */
[----:B------:R-:W-:Y:S01]  /*6560*/  @P2 STG.E desc[UR22][R34.64], R19 ;  /* 0x0000001322002986 */ /* 0x000fe2000c101916 */
[----:B----4-:R-:W-:Y:S01]  /*6570*/  LEA.HI.X.SX32 R17, R3, R46, 0x2, P1 ;  /* 0x0000002e03117211 */ /* 0x010fe200008f16ff */
[----:B------:R-:W-:Y:S01]  /*6580*/  IMAD R3, R38, R37, RZ ;  /* 0x0000002526037224 */ /* 0x000fe200078e02ff */
[----:B------:R-:W-:Y:S01]  /*6590*/  ISETP.LT.AND P2, PT, R48, UR15, !P0 ;  /* 0x0000000f30007c0c */ /* 0x000fe2000c741270 */
[----:B-1----:R1:W-:Y:S01]  /*65a0*/  @P6 STG.E desc[UR22][R24.64], R20 ;  /* 0x0000001418006986 */ /* 0x0023e2000c101916 */
[----:B------:R-:W-:Y:S02]  /*65b0*/  LEA R26, P6, R27, R2, 0x2 ;  /* 0x000000021b1a7211 */ /* 0x000fe400078c10ff */
[----:B--2---:R-:W-:Y:S01]  /*65c0*/  LOP3.LUT R18, R0, 0x24, RZ, 0xfc, !PT ;  /* 0x0000002400127812 */ /* 0x004fe200078efcff */
[----:B------:R2:W-:Y:S01]  /*65d0*/  @P3 STG.E desc[UR22][R16.64], R21 ;  /* 0x0000001510003986 */ /* 0x0005e2000c101916 */
[----:B------:R-:W-:-:S02]  /*65e0*/  ISETP.LT.AND P1, PT, R38, UR15, !P0 ;  /* 0x0000000f26007c0c */ /* 0x000fc4000c721270 */
[----:B------:R-:W-:Y:S02]  /*65f0*/  LEA.HI.X.SX32 R27, R27, R46, 0x2, P6 ;  /* 0x0000002e1b1b7211 */ /* 0x000fe400030f16ff */
[----:B------:R-:W-:Y:S02]  /*6600*/  ISETP.LT.AND P3, PT, R18, UR15, !P0 ;  /* 0x0000000f12007c0c */ /* 0x000fe4000c761270 */
[C---:B------:R-:W-:Y:S01]  /*6610*/  LEA R18, P6, R3.reuse, R2, 0x2 ;  /* 0x0000000203127211 */ /* 0x040fe200078c10ff */
[----:B------:R3:W-:Y:S01]  /*6620*/  @P2 STG.E desc[UR22][R26.64], R22 ;  /* 0x000000161a002986 */ /* 0x0007e2000c101916 */
[----:B-1----:R-:W-:Y:S02]  /*6630*/  LOP3.LUT R20, R0, 0x28, RZ, 0xfc, !PT ;  /* 0x0000002800147812 */ /* 0x002fe400078efcff */
[----:B------:R-:W-:Y:S01]  /*6640*/  LEA.HI.X.SX32 R19, R3, R46, 0x2, P6 ;  /* 0x0000002e03137211 */ /* 0x000fe200030f16ff */
[----:B------:R-:W-:Y:S01]  /*6650*/  IMAD R3, R37, 0x2, R39 ;  /* 0x0000000225037824 */ /* 0x000fe200078e0227 */
[----:B------:R-:W-:-:S02]  /*6660*/  LEA R24, P6, R39, R2, 0x2 ;  /* 0x0000000227187211 */ /* 0x000fc400078c10ff */
[----:B------:R-:W-:Y:S01]  /*6670*/  LOP3.LUT R28, R0, 0x26, RZ, 0xfc, !PT ;  /* 0x00000026001c7812 */ /* 0x000fe200078efcff */
[----:B------:R1:W-:Y:S01]  /*6680*/  @P1 STG.E desc[UR22][R18.64], R23 ;  /* 0x0000001712001986 */ /* 0x0003e2000c101916 */
[----:B------:R-:W-:Y:S01]  /*6690*/  LEA.HI.X.SX32 R25, R39, R46, 0x2, P6 ;  /* 0x0000002e27197211 */ /* 0x000fe200030f16ff */
[----:B--2---:R-:W-:Y:S01]  /*66a0*/  IMAD R21, R37, 0x2, R3 ;  /* 0x0000000225157824 */ /* 0x004fe200078e0203 */
[----:B------:R-:W-:Y:S02]  /*66b0*/  ISETP.LT.AND P1, PT, R20, UR15, !P0 ;  /* 0x0000000f14007c0c */ /* 0x000fe4000c721270 */
[C---:B------:R-:W-:Y:S01]  /*66c0*/  LEA R16, P6, R3.reuse, R2, 0x2 ;  /* 0x0000000203107211 */ /* 0x040fe200078c10ff */
[----:B------:R2:W-:Y:S01]  /*66d0*/  @P5 STG.E desc[UR22][R24.64], R12 ;  /* 0x0000000c18005986 */ /* 0x0005e2000c101916 */
[----:B------:R-:W-:Y:S02]  /*66e0*/  LOP3.LUT R20, R0, 0x2a, RZ, 0xfc, !PT ;  /* 0x0000002a00147812 */ /* 0x000fe400078efcff */
[----:B------:R-:W-:Y:S01]  /*66f0*/  LEA.HI.X.SX32 R17, R3, R46, 0x2, P6 ;  /* 0x0000002e03117211 */ /* 0x000fe200030f16ff */
[----:B------:R-:W-:Y:S01]  /*6700*/  IMAD R3, R37, 0x2, R21 ;  /* 0x0000000225037824 */ /* 0x000fe200078e0215 */
[----:B------:R-:W-:-:S02]  /*6710*/  ISETP.LT.AND P5, PT, R20, UR15, !P0 ;  /* 0x0000000f14007c0c */ /* 0x000fc4000c7a1270 */
[----:B------:R-:W-:Y:S01]  /*6720*/  LEA R20, P6, R21, R2, 0x2 ;  /* 0x0000000215147211 */ /* 0x000fe200078c10ff */
[----:B------:R-:W-:Y:S01]  /*6730*/  @P4 STG.E desc[UR22][R16.64], R13 ;  /* 0x0000000d10004986 */ /* 0x000fe2000c101916 */
[----:B---3--:R-:W-:Y:S01]  /*6740*/  LOP3.LUT R22, R0, 0x2c, RZ, 0xfc, !PT ;  /* 0x0000002c00167812 */ /* 0x008fe200078efcff */
[----:B-1----:R-:W-:Y:S01]  /*6750*/  IMAD R23, R37, 0x2, R3 ;  /* 0x0000000225177824 */ /* 0x002fe200078e0203 */
[----:B------:R-:W-:Y:S02]  /*6760*/  ISETP.LT.AND P2, PT, R28, UR15, !P0 ;  /* 0x0000000f1c007c0c */ /* 0x000fe4000c741270 */
[----:B------:R-:W-:Y:S02]  /*6770*/  LEA.HI.X.SX32 R21, R21, R46, 0x2, P6 ;  /* 0x0000002e15157211 */ /* 0x000fe400030f16ff */
[----:B------:R-:W-:Y:S02]  /*6780*/  ISETP.LT.AND P4, PT, R22, UR15, !P0 ;  /* 0x0000000f16007c0c */ /* 0x000fe4000c781270 */
[----:B------:R-:W-:Y:S01]  /*6790*/  LOP3.LUT R22, R0, 0x2e, RZ, 0xfc, !PT ;  /* 0x0000002e00167812 */ /* 0x000fe200078efcff */
[----:B------:R1:W-:Y:S01]  /*67a0*/  @P3 STG.E desc[UR22][R20.64], R14 ;  /* 0x0000000e14003986 */ /* 0x0003e2000c101916 */
[----:B------:R-:W-:-:S02]  /*67b0*/  LEA R18, P6, R3, R2, 0x2 ;  /* 0x0000000203127211 */ /* 0x000fc400078c10ff */
[----:B------:R-:W-:Y:S02]  /*67c0*/  ISETP.LT.AND P3, PT, R22, UR15, !P0 ;  /* 0x0000000f16007c0c */ /* 0x000fe4000c761270 */
[----:B------:R-:W-:Y:S01]  /*67d0*/  LEA.HI.X.SX32 R19, R3, R46, 0x2, P6 ;  /* 0x0000002e03137211 */ /* 0x000fe200030f16ff */
[----:B------:R-:W-:Y:S01]  /*67e0*/  IMAD R3, R37, 0x2, R23 ;  /* 0x0000000225037824 */ /* 0x000fe200078e0217 */
[C---:B------:R-:W-:Y:S02]  /*67f0*/  LEA R22, P6, R23.reuse, R2, 0x2 ;  /* 0x0000000217167211 */ /* 0x040fe400078c10ff */
[----:B--2---:R-:W-:Y:S01]  /*6800*/  LOP3.LUT R12, R0, 0x30, RZ, 0xfc, !PT ;  /* 0x00000030000c7812 */ /* 0x004fe200078efcff */
[----:B------:R-:W-:Y:S01]  /*6810*/  @P2 STG.E desc[UR22][R18.64], R15 ;  /* 0x0000000f12002986 */ /* 0x000fe2000c101916 */
[----:B------:R-:W-:Y:S01]  /*6820*/  LEA.HI.X.SX32 R23, R23, R46, 0x2, P6 ;  /* 0x0000002e17177211 */ /* 0x000fe200030f16ff */
[----:B-1----:R-:W-:Y:S01]  /*6830*/  IMAD R14, R37, 0x2, R3 ;  /* 0x00000002250e7824 */ /* 0x002fe200078e0203 */
[----:B------:R-:W-:-:S02]  /*6840*/  ISETP.LT.AND P2, PT, R12, UR15, !P0 ;  /* 0x0000000f0c007c0c */ /* 0x000fc4000c741270 */
[----:B------:R-:W-:Y:S01]  /*6850*/  LOP3.LUT R16, R0, 0x32, RZ, 0xfc, !PT ;  /* 0x0000003200107812 */ /* 0x000fe200078efcff */
[----:B------:R1:W-:Y:S01]  /*6860*/  @P1 STG.E desc[UR22][R22.64], R8 ;  /* 0x0000000816001986 */ /* 0x0003e2000c101916 */
[C---:B------:R-:W-:Y:S02]  /*6870*/  LEA R12, P6, R3.reuse, R2, 0x2 ;  /* 0x00000002030c7211 */ /* 0x040fe400078c10ff */
[----:B------:R-:W-:Y:S02]  /*6880*/  ISETP.LT.AND P1, PT, R16, UR15, !P0 ;  /* 0x0000000f10007c0c */ /* 0x000fe4000c721270 */
[----:B------:R-:W-:Y:S01]  /*6890*/  LEA.HI.X.SX32 R13, R3, R46, 0x2, P6 ;  /* 0x0000002e030d7211 */ /* 0x000fe200030f16ff */
[C---:B------:R-:W-:Y:S01]  /*68a0*/  IMAD R3, R37.reuse, 0x2, R14 ;  /* 0x0000000225037824 */ /* 0x040fe200078e020e */
[----:B------:R-:W-:Y:S02]  /*68b0*/  LEA R16, P6, R14, R2, 0x2 ;  /* 0x000000020e107211 */ /* 0x000fe400078c10ff */
[----:B------:R-:W-:Y:S01]  /*68c0*/  LOP3.LUT R20, R0, 0x34, RZ, 0xfc, !PT ;  /* 0x0000003400147812 */ /* 0x000fe200078efcff */
[----:B------:R2:W-:Y:S01]  /*68d0*/  @P5 STG.E desc[UR22][R12.64], R9 ;  /* 0x000000090c005986 */ /* 0x0005e2000c101916 */
[----:B------:R-:W-:Y:S01]  /*68e0*/  LEA.HI.X.SX32 R17, R14, R46, 0x2, P6 ;  /* 0x0000002e0e117211 */ /* 0x000fe200030f16ff */
[----:B-1----:R-:W-:Y:S01]  /*68f0*/  IMAD R8, R37, 0x2, R3 ;  /* 0x0000000225087824 */ /* 0x002fe200078e0203 */
[----:B------:R-:W-:-:S02]  /*6900*/  LEA R14, P6, R3, R2, 0x2 ;  /* 0x00000002030e7211 */ /* 0x000fc400078c10ff */
[----:B------:R-:W-:Y:S01]  /*6910*/  LOP3.LUT R18, R0, 0x36, RZ, 0xfc, !PT ;  /* 0x0000003600127812 */ /* 0x000fe200078efcff */
[----:B------:R1:W-:Y:S01]  /*6920*/  @P4 STG.E desc[UR22][R16.64], R10 ;  /* 0x0000000a10004986 */ /* 0x0003e2000c101916 */
[----:B------:R-:W-:Y:S02]  /*6930*/  ISETP.LT.AND P5, PT, R20, UR15, !P0 ;  /* 0x0000000f14007c0c */ /* 0x000fe4000c7a1270 */
[----:B------:R-:W-:Y:S01]  /*6940*/  LEA.HI.X.SX32 R15, R3, R46, 0x2, P6 ;  /* 0x0000002e030f7211 */ /* 0x000fe200030f16ff */
[----:B------:R-:W3:Y:S01]  /*6950*/  LDS.128 R20, [R36+0x800] ;  /* 0x0008000024147984 */ /* 0x000ee20000000c00 */
[----:B------:R-:W-:Y:S01]  /*6960*/  ISETP.LT.AND P4, PT, R18, UR15, !P0 ;  /* 0x0000000f12007c0c */ /* 0x000fe2000c781270 */
[C---:B------:R-:W-:Y:S01]  /*6970*/  IMAD R3, R37.reuse, 0x2, R8 ;  /* 0x0000000225037824 */ /* 0x040fe200078e0208 */
[----:B------:R-:W-:Y:S01]  /*6980*/  LEA R18, P6, R8, R2, 0x2 ;  /* 0x0000000208127211 */ /* 0x000fe200078c10ff */
[----:B------:R4:W-:Y:S01]  /*6990*/  @P3 STG.E desc[UR22][R14.64], R11 ;  /* 0x0000000b0e003986 */ /* 0x0009e2000c101916 */
[----:B--2---:R-:W-:Y:S01]  /*69a0*/  LOP3.LUT R9, R0, 0x38, RZ, 0xfc, !PT ;  /* 0x0000003800097812 */ /* 0x004fe200078efcff */
[----:B------:R-:W-:Y:S01]  /*69b0*/  IMAD R13, R37, 0x2, R3 ;  /* 0x00000002250d7824 */ /* 0x000fe200078e0203 */
[----:B------:R-:W-:-:S02]  /*69c0*/  LEA.HI.X.SX32 R19, R8, R46, 0x2, P6 ;  /* 0x0000002e08137211 */ /* 0x000fc400030f16ff */
[----:B------:R-:W-:Y:S02]  /*69d0*/  LEA R8, P6, R3, R2, 0x2 ;  /* 0x0000000203087211 */ /* 0x000fe400078c10ff */
[----:B------:R-:W-:Y:S01]  /*69e0*/  ISETP.LT.AND P3, PT, R9, UR15, !P0 ;  /* 0x0000000f09007c0c */ /* 0x000fe2000c761270 */
[----:B------:R2:W-:Y:S01]  /*69f0*/  @P2 STG.E desc[UR22][R18.64], R4 ;  /* 0x0000000412002986 */ /* 0x0005e2000c101916 */
[----:B------:R-:W-:Y:S01]  /*6a00*/  LEA.HI.X.SX32 R9, R3, R46, 0x2, P6 ;  /* 0x0000002e03097211 */ /* 0x000fe200030f16ff */
[C---:B------:R-:W-:Y:S01]  /*6a10*/  IMAD R3, R37.reuse, 0x2, R13 ;  /* 0x0000000225037824 */ /* 0x040fe200078e020d */
[C---:B------:R-:W-:Y:S02]  /*6a20*/  LOP3.LUT R12, R0.reuse, 0x3a, RZ, 0xfc, !PT ;  /* 0x0000003a000c7812 */ /* 0x040fe400078efcff */
[----:B-1----:R-:W-:Y:S01]  /*6a30*/  LOP3.LUT R17, R0, 0x3e, RZ, 0xfc, !PT ;  /* 0x0000003e00117812 */ /* 0x002fe200078efcff */
[----:B----4-:R-:W-:Y:S01]  /*6a40*/  IMAD R15, R37, 0x2, R3 ;  /* 0x00000002250f7824 */ /* 0x010fe200078e0203 */
[----:B------:R-:W-:Y:S01]  /*6a50*/  ISETP.LT.AND P2, PT, R12, UR15, !P0 ;  /* 0x0000000f0c007c0c */ /* 0x000fe2000c741270 */
[----:B------:R1:W-:Y:S01]  /*6a60*/  @P1 STG.E desc[UR22][R8.64], R5 ;  /* 0x0000000508001986 */ /* 0x0003e2000c101916 */
[----:B------:R-:W-:-:S02]  /*6a70*/  LEA R10, P6, R13, R2, 0x2 ;  /* 0x000000020d0a7211 */ /* 0x000fc400078c10ff */
[----:B------:R-:W-:Y:S01]  /*6a80*/  LOP3.LUT R24, R0, 0x3c, RZ, 0xfc, !PT ;  /* 0x0000003c00187812 */ /* 0x000fe200078efcff */
[----:B------:R-:W-:Y:S01]  /*6a90*/  IMAD R0, R37, 0x2, R15 ;  /* 0x0000000225007824 */ /* 0x000fe200078e020f */
[----:B------:R-:W-:Y:S02]  /*6aa0*/  LEA R12, P1, R3, R2, 0x2 ;  /* 0x00000002030c7211 */ /* 0x000fe400078210ff */
[-C--:B------:R-:W-:Y:S01]  /*6ab0*/  LEA.HI.X.SX32 R11, R13, R46.reuse, 0x2, P6 ;  /* 0x0000002e0d0b7211 */ /* 0x080fe200030f16ff */
[----:B------:R-:W-:Y:S01]  /*6ac0*/  IMAD R16, R37, 0x2, R0 ;  /* 0x0000000225107824 */ /* 0x000fe200078e0200 */
[----:B------:R-:W-:Y:S02]  /*6ad0*/  LEA.HI.X.SX32 R13, R3, R46, 0x2, P1 ;  /* 0x0000002e030d7211 */ /* 0x000fe400008f16ff */
[-C--:B------:R-:W-:Y:S01]  /*6ae0*/  LEA R14, P6, R15, R2.reuse, 0x2 ;  /* 0x000000020f0e7211 */ /* 0x080fe200078c10ff */
[----:B------:R-:W-:Y:S01]  /*6af0*/  IMAD R37, R37, 0x2, R16 ;  /* 0x0000000225257824 */ /* 0x000fe200078e0210 */
[----:B--2---:R-:W-:Y:S01]  /*6b00*/  LEA R4, P1, R0, R2, 0x2 ;  /* 0x0000000200047211 */ /* 0x004fe200078210ff */
[----:B------:R2:W-:Y:S01]  /*6b10*/  @P5 STG.E desc[UR22][R10.64], R6 ;  /* 0x000000060a005986 */ /* 0x0005e2000c101916 */
[----:B------:R-:W-:-:S02]  /*6b20*/  LEA.HI.X.SX32 R15, R15, R46, 0x2, P6 ;  /* 0x0000002e0f0f7211 */ /* 0x000fc400030f16ff */
[----:B-1----:R-:W-:Y:S01]  /*6b30*/  LEA.HI.X.SX32 R5, R0, R46, 0x2, P1 ;  /* 0x0000002e00057211 */ /* 0x002fe200008f16ff */
[----:B------:R2:W-:Y:S01]  /*6b40*/  @P4 STG.E desc[UR22][R12.64], R7 ;  /* 0x000000070c004986 */ /* 0x0005e2000c101916 */
[----:B------:R-:W-:Y:S02]  /*6b50*/  LEA R8, P6, R16, R2, 0x2 ;  /* 0x0000000210087211 */ /* 0x000fe400078c10ff */
[----:B------:R-:W-:Y:S01]  /*6b60*/  ISETP.LT.AND P1, PT, R24, UR15, !P0 ;  /* 0x0000000f18007c0c */ /* 0x000fe2000c721270 */
[----:B---3--:R2:W-:Y:S01]  /*6b70*/  @P3 STG.E desc[UR22][R14.64], R20 ;  /* 0x000000140e003986 */ /* 0x0085e2000c101916 */
[----:B------:R-:W-:Y:S02]  /*6b80*/  ISETP.LT.AND P0, PT, R17, UR15, !P0 ;  /* 0x0000000f11007c0c */ /* 0x000fe4000c701270 */
[----:B------:R-:W-:Y:S01]  /*6b90*/  LEA.HI.X.SX32 R9, R16, R46, 0x2, P6 ;  /* 0x0000002e10097211 */ /* 0x000fe200030f16ff */
[----:B------:R2:W-:Y:S01]  /*6ba0*/  @P2 STG.E desc[UR22][R4.64], R21 ;  /* 0x0000001504002986 */ /* 0x0005e2000c101916 */
[----:B------:R-:W-:-:S04]  /*6bb0*/  LEA R2, P6, R37, R2, 0x2 ;  /* 0x0000000225027211 */ /* 0x000fc800078c10ff */
[----:B------:R-:W-:-:S03]  /*6bc0*/  LEA.HI.X.SX32 R3, R37, R46, 0x2, P6 ;  /* 0x0000002e25037211 */ /* 0x000fc600030f16ff */
[----:B------:R2:W-:Y:S04]  /*6bd0*/  @P1 STG.E desc[UR22][R8.64], R22 ;  /* 0x0000001608001986 */ /* 0x0005e8000c101916 */
[----:B------:R2:W-:Y:S01]  /*6be0*/  @P0 STG.E desc[UR22][R2.64], R23 ;  /* 0x0000001702000986 */ /* 0x0005e2000c101916 */
[----:B------:R-:W-:Y:S06]  /*6bf0*/  BAR.SYNC.DEFER_BLOCKING 0x0 ;  /* 0x0000000000007b1d */ /* 0x000fec0000010000 */
[----:B------:R-:W-:Y:S05]  /*6c00*/  BRA.U UP0, `(.L_x_13) ;  /* 0x0000000100a07547 */ /* 0x000fea000b800000 */
[----:B------:R-:W1:Y:S01]  /*6c10*/  S2UR UR5, SR_CgaCtaId ;  /* 0x00000000000579c3 */ /* 0x000e620000008800 */
[----:B------:R-:W-:Y:S01]  /*6c20*/  NOP ;  /* 0x0000000000007918 */ /* 0x000fe20000000000 */
[----:B------:R-:W-:Y:S01]  /*6c30*/  UMOV UR4, 0x50 ;  /* 0x0000005000047882 */ /* 0x000fe20000000000 */
[----:B------:R-:W-:Y:S02]  /*6c40*/  IMAD.U32 R0, RZ, RZ, UR26 ;  /* 0x0000001aff007e24 */ /* 0x000fe4000f8e00ff */
[----:B--2---:R-:W-:Y:S02]  /*6c50*/  IMAD.MOV.U32 R3, RZ, RZ, 0x3 ;  /* 0x00000003ff037424 */ /* 0x004fe400078e00ff */
[----:B------:R-:W-:Y:S01]  /*6c60*/  IMAD.MOV.U32 R7, RZ, RZ, 0x1 ;  /* 0x00000001ff077424 */ /* 0x000fe200078e00ff */
[----:B------:R-:W-:-:S04]  /*6c70*/  LOP3.LUT R0, R0, 0xffff, RZ, 0xc0, !PT ;  /* 0x0000ffff00007812 */ /* 0x000fc800078ec0ff */
[----:B------:R-:W-:-:S05]  /*6c80*/  SHF.R.U32.HI R0, RZ, 0x5, R0 ;  /* 0x00000005ff007819 */ /* 0x000fca0000011600 */
[----:B------:R-:W-:Y:S01]  /*6c90*/  VIADD R2, R0, 0x10 ;  /* 0x0000001000027836 */ /* 0x000fe20000000000 */
[----:B------:R-:W-:Y:S01]  /*6ca0*/  SHF.L.U32 R0, R3, R0, RZ ;  /* 0x0000000003007219 */ /* 0x000fe200000006ff */
[----:B-1----:R-:W-:-:S03]  /*6cb0*/  ULEA UR6, UR5, UR4, 0x18 ;  /* 0x0000000405067291 */ /* 0x002fc6000f8ec0ff */
[----:B------:R-:W-:-:S04]  /*6cc0*/  SHF.L.U32 R3, R7, R2, RZ ;  /* 0x0000000207037219 */ /* 0x000fc800000006ff */
[----:B------:R-:W-:Y:S02]  /*6cd0*/  LOP3.LUT R0, R3, R0, RZ, 0xfc, !PT ;  /* 0x0000000003007212 */ /* 0x000fe400078efcff */
[----:B------:R-:W1:Y:S02]  /*6ce0*/  LDS R5, [UR6] ;  /* 0x00000006ff057984 */ /* 0x000e640008000800 */
[C---:B------:R-:W-:Y:S02]  /*6cf0*/  LOP3.LUT R2, R0.reuse, 0xffff, RZ, 0xc0, !PT ;  /* 0x0000ffff00027812 */ /* 0x040fe400078ec0ff */
[----:B-1----:R-:W-:-:S04]  /*6d00*/  LOP3.LUT R3, R0, 0xffff, R5, 0x80, !PT ;  /* 0x0000ffff00037812 */ /* 0x002fc800078e8005 */
[----:B------:R-:W-:-:S13]  /*6d10*/  ISETP.NE.AND P0, PT, R3, R2, PT ;  /* 0x000000020300720c */ /* 0x000fda0003f05270 */
[----:B------:R-:W-:Y:S05]  /*6d20*/  @P0 BRA `(.L_x_14) ;  /* 0x0000000000500947 */ /* 0x000fea0003800000 */
[----:B------:R-:W-:Y:S02]  /*6d30*/  SHF.R.U32.HI R5, RZ, 0x10, R5 ;  /* 0x00000010ff057819 */ /* 0x000fe40000011605 */
[----:B------:R-:W-:-:S04]  /*6d40*/  SHF.R.U32.HI R2, RZ, 0x10, R0 ;  /* 0x00000010ff027819 */ /* 0x000fc80000011600 */
[----:B------:R-:W-:-:S04]  /*6d50*/  LOP3.LUT R5, R5, R2, RZ, 0xc0, !PT ;  /* 0x0000000205057212 */ /* 0x000fc800078ec0ff */
[----:B------:R-:W-:-:S13]  /*6d60*/  ISETP.NE.AND P0, PT, R5, R2, PT ;  /* 0x000000020500720c */ /* 0x000fda0003f05270 */
[----:B------:R-:W-:Y:S05]  /*6d70*/  @P0 BRA `(.L_x_15) ;  /* 0x0000000000300947 */ /* 0x000fea0003800000 */
[----:B------:R-:W-:Y:S01]  /*6d80*/  R2UR UR4, R0 ;  /* 0x00000000000472ca */ /* 0x000fe200000e0000 */
[----:B------:R-:W-:Y:S01]  /*6d90*/  VOTEU.ANY UR5, UPT, PT ;  /* 0x0000000000057886 */ /* 0x000fe200038e0100 */
[----:B------:R-:W1:Y:S01]  /*6da0*/  S2R R0, SR_LANEID ;  /* 0x0000000000007919 */ /* 0x000e620000000000 */
[----:B------:R-:W-:-:S10]  /*6db0*/  UFLO.U32 UR5, UR5 ;  /* 0x00000005000572bd */ /* 0x000fd400080e0000 */
[----:B------:R-:W-:-:S06]  /*6dc0*/  ULOP3.LUT UR4, URZ, UR4, URZ, 0x33, !UPT ;  /* 0x00000004ff047292 */ /* 0x000fcc000f8e33ff */
[----:B------:R-:W-:-:S04]  /*6dd0*/  IMAD.U32 R2, RZ, RZ, UR4 ;  /* 0x00000004ff027e24 */ /* 0x000fc8000f8e00ff */
[----:B------:R-:W2:Y:S02]  /*6de0*/  REDUX UR7, R2 ;  /* 0x00000000020773c4 */ /* 0x000ea40000000000 */
[----:B------:R3:W-:Y:S01]  /*6df0*/  UTCATOMSWS.AND URZ, UR4 ;  /* 0x0000000400ff79e3 */ /* 0x0007e20008000000 */
[----:B-1----:R-:W-:Y:S01]  /*6e00*/  ISETP.EQ.U32.AND P0, PT, R0, UR5, PT ;  /* 0x0000000500007c0c */ /* 0x002fe2000bf02070 */
[----:B--2---:R-:W-:-:S12]  /*6e10*/  IMAD.U32 R0, RZ, RZ, UR7 ;  /* 0x00000007ff007e24 */ /* 0x004fd8000f8e00ff */
[----:B------:R3:W-:Y:S01]  /*6e20*/  @P0 ATOMS.AND RZ, [UR6], R0 ;  /* 0x00000000ffff098c */ /* 0x0007e2000a800006 */
[----:B------:R-:W-:Y:S05]  /*6e30*/  BRA `(.L_x_13) ;  /* 0x0000000000147947 */ /* 0x000fea0003800000 */
.L_x_15:
[----:B------:R-:W-:-:S07]  /*6e40*/  MOV R2, 0x6e60 ;  /* 0x00006e6000027802 */ /* 0x000fce0000000f00 */
[----:B------:R-:W-:Y:S05]  /*6e50*/  CALL.REL.NOINC `($__internal_0_$__cuda_sm10x_tcgen05_guardrail_trap_col_being_dealloced_not_returned_by_alloc) ;  /* 0x00000000002c7944 */ /* 0x000fea0003c00000 */
[----:B------:R-:W-:Y:S05]  /*6e60*/  BRA `(.L_x_13) ;  /* 0x0000000000087947 */ /* 0x000fea0003800000 */
.L_x_14:
[----:B------:R-:W-:-:S07]  /*6e70*/  MOV R2, 0x6e90 ;  /* 0x00006e9000027802 */ /* 0x000fce0000000f00 */
[----:B------:R-:W-:Y:S05]  /*6e80*/  CALL.REL.NOINC `($__internal_2_$__cuda_sm10x_tcgen05_guardrail_trap_unallocated_columns_being_dealloced) ;  /* 0x0000000000387944 */ /* 0x000fea0003c00000 */
.L_x_13:
[----:B------:R-:W-:Y:S01]  /*6e90*/  NOP ;  /* 0x0000000000007918 */ /* 0x000fe20000000000 */
[----:B---3--:R-:W-:Y:S05]  /*6ea0*/  EXIT ;  /* 0x000000000000794d */ /* 0x008fea0003800000 */
.L_x_9:
[----:B------:R-:W1:Y:S02]  /*6eb0*/  SYNCS.PHASECHK.TRANS64.TRYWAIT P4, [UR18], R4 ;  /* 0x00000004ff0075a7 */ /* 0x000e640008081112 */
[----:B-1----:R-:W-:Y:S05]  /*6ec0*/  @!P4 BRA `(.L_x_9) ;  /* 0xfffffffc00f8c947 */ /* 0x002fea000383ffff */
[----:B------:R-:W-:Y:S05]  /*6ed0*/  BRA `(.L_x_16) ;  /* 0xffffffdc00dc7947 */ /* 0x000fea000383ffff */
.L_x_12:
[----:B------:R-:W1:Y:S02]  /*6ee0*/  SYNCS.PHASECHK.TRANS64.TRYWAIT P1, [UR12], R4 ;  /* 0x00000004ff0075a7 */ /* 0x000e64000802110c */
[----:B-1----:R-:W-:Y:S05]  /*6ef0*/  @!P1 BRA `(.L_x_12) ;  /* 0xfffffffc00f89947 */ /* 0x002fea000383ffff */
[----:B------:R-:W-:Y:S05]  /*6f00*/  BRA `(.L_x_11) ;  /* 0xffffffec00087947 */ /* 0x000fea000383ffff */
        .weak           $__internal_0_$__cuda_sm10x_tcgen05_guardrail_trap_col_being_dealloced_not_returned_by_alloc
        .type           $__internal_0_$__cuda_sm10x_tcgen05_guardrail_trap_col_being_dealloced_not_returned_by_alloc,@function
        .size           $__internal_0_$__cuda_sm10x_tcgen05_guardrail_trap_col_being_dealloced_not_returned_by_alloc,($__internal_1_$__cuda_sm10x_tcgen05_guardrail_trap_phase_invalid_during_alloc - $__internal_0_$__cuda_sm10x_tcgen05_guardrail_trap_col_being_dealloced_not_returned_by_alloc)
$__internal_0_$__cuda_sm10x_tcgen05_guardrail_trap_col_being_dealloced_not_returned_by_alloc:
[----:B------:R-:W-:Y:S05]  /*6f10*/  BPT.TRAP 0x1 ;  /* 0x000000040000795c */ /* 0x000fea0000300000 */
[----:B------:R-:W-:-:S04]  /*6f20*/  IMAD.MOV.U32 R3, RZ, RZ, 0x0 ;  /* 0x00000000ff037424 */ /* 0x000fc800078e00ff */
[----:B------:R-:W-:Y:S05]  /*6f30*/  RET.REL.NODEC R2 `(matmul_kernel) ;  /* 0xffffff9002307950 */ /* 0x000fea0003c3ffff */
        .weak           $__internal_1_$__cuda_sm10x_tcgen05_guardrail_trap_phase_invalid_during_alloc
        .type           $__internal_1_$__cuda_sm10x_tcgen05_guardrail_trap_phase_invalid_during_alloc,@function
        .size           $__internal_1_$__cuda_sm10x_tcgen05_guardrail_trap_phase_invalid_during_alloc,($__internal_2_$__cuda_sm10x_tcgen05_guardrail_trap_unallocated_columns_being_dealloced - $__internal_1_$__cuda_sm10x_tcgen05_guardrail_trap_phase_invalid_during_alloc)
$__internal_1_$__cuda_sm10x_tcgen05_guardrail_trap_phase_invalid_during_alloc:
[----:B------:R-:W-:Y:S05]  /*6f40*/  BPT.TRAP 0x1 ;  /* 0x000000040000795c */ /* 0x000fea0000300000 */
[----:B------:R-:W-:-:S04]  /*6f50*/  IMAD.MOV.U32 R3, RZ, RZ, 0x0 ;  /* 0x00000000ff037424 */ /* 0x000fc800078e00ff */
[----:B------:R-:W-:Y:S05]  /*6f60*/  RET.REL.NODEC R2 `(matmul_kernel) ;  /* 0xffffff9002247950 */ /* 0x000fea0003c3ffff */
        .weak           $__internal_2_$__cuda_sm10x_tcgen05_guardrail_trap_unallocated_columns_being_dealloced
        .type           $__internal_2_$__cuda_sm10x_tcgen05_guardrail_trap_unallocated_columns_being_dealloced,@function
        .size           $__internal_2_$__cuda_sm10x_tcgen05_guardrail_trap_unallocated_columns_being_dealloced,(.L_x_20 - $__internal_2_$__cuda_sm10x_tcgen05_guardrail_trap_unallocated_columns_being_dealloced)
$__internal_2_$__cuda_sm10x_tcgen05_guardrail_trap_unallocated_columns_being_dealloced:
[----:B------:R-:W-:Y:S05]  /*6f70*/  BPT.TRAP 0x1 ;  /* 0x000000040000795c */ /* 0x000fea0000300000 */
[----:B------:R-:W-:-:S04]  /*6f80*/  IMAD.MOV.U32 R3, RZ, RZ, 0x0 ;  /* 0x00000000ff037424 */ /* 0x000fc800078e00ff */
[----:B------:R-:W-:Y:S05]  /*6f90*/  RET.REL.NODEC R2 `(matmul_kernel) ;  /* 0xffffff9002187950 */ /* 0x000fea0003c3ffff */
.L_x_17:
[----:B------:R-:W-:-:S00]  /*6fa0*/  BRA `(.L_x_17) ;  /* 0xfffffffc00fc7947 */ /* 0x000fc0000383ffff */
[----:B------:R-:W-:-:S00]  /*6fb0*/  NOP ;  /* 0x0000000000007918 */ /* 0x000fc00000000000 */
        /* <DEDUP_REMOVED lines=12> */
.L_x_20:


//--------------------- .nv.shared.matmul_kernel  --------------------------
	.section	.nv.shared.matmul_kernel,"aw",@nobits
	.sectionflags	@""
	.align	16
	.zero		1024


//--------------------- .nv.shared.reserved.0     --------------------------
	.section	.nv.shared.reserved.0,"aw",@nobits
	.align	8
	.weak		__nv_reservedSMEM_offset_0_alias
	.size		__nv_reservedSMEM_offset_0_alias, 0, 64
	.other		__nv_reservedSMEM_offset_0_alias,@"STO_CUDA_RESERVED_SHARED STV_DEFAULT"
__nv_reservedSMEM_offset_0_alias:
	.zero		0
.nv.shared.reserved.0:
	.zero		64
	.weak		__nv_reservedSMEM_allocation_phase
	.type		__nv_reservedSMEM_allocation_phase,@object
	.size		__nv_reservedSMEM_allocation_phase,(.L_0 - __nv_reservedSMEM_allocation_phase)
__nv_reservedSMEM_allocation_phase:
	.zero		1
.L_0:
	.zero		7
	.weak		__nv_reservedSMEM_devtool_atexit_pc
	.type		__nv_reservedSMEM_devtool_atexit_pc,@object
	.size		__nv_reservedSMEM_devtool_atexit_pc,(__nv_reservedSMEM_allocation_mask - __nv_reservedSMEM_devtool_atexit_pc)
__nv_reservedSMEM_devtool_atexit_pc:
	.zero		8
	.weak		__nv_reservedSMEM_allocation_mask
	.type		__nv_reservedSMEM_allocation_mask,@object
	.size		__nv_reservedSMEM_allocation_mask,(.L_2 - __nv_reservedSMEM_allocation_mask)
__nv_reservedSMEM_allocation_mask:
	.zero		4
.L_2:


//--------------------- .nv.constant0.matmul_kernel --------------------------
	.section	.nv.constant0.matmul_kernel,"a",@progbits
	.sectionflags	@""
	.align	4
.nv.constant0.matmul_kernel:
	.zero		976


//--------------------- SYMBOLS --------------------------

	.type		.nv.reservedSmem.offset0,@object
	.size		.nv.reservedSmem.offset0,0x4
	.type		.nv.reservedSmem.cap,@object
	.size		.nv.reservedSmem.cap,0x4
